// auto-generated by cutlass_sweep.sparse_gemm — config: {"arch": "sm_90", "cluster_m": 1, "cluster_n": 1, "dtype": "bf16", "tile_k": 128, "tile_m": 64, "tile_n": 128}
#include "cutlass/cutlass.h"
#include "cutlass/gemm/collective/collective_builder.hpp"
#include "cutlass/gemm/device/gemm_universal_adapter.h"
#include "cutlass/gemm/kernel/gemm_universal.hpp"
#include "cutlass/epilogue/collective/collective_builder.hpp"

using Elem = cutlass::bfloat16_t;
using Acc  = float;
using TileShape    = cute::Shape<cute::_64, cute::_128, cute::_128>;
using ClusterShape = cute::Shape<cute::_1, cute::_1, cute::_1>;

using CollectiveEpilogue = typename cutlass::epilogue::collective::CollectiveBuilder<
    cutlass::arch::Sm90, cutlass::arch::OpClassSparseTensorOp,
    TileShape, ClusterShape,
    cutlass::epilogue::collective::EpilogueTileAuto,
    Acc, Acc,
    Acc, cutlass::layout::ColumnMajor, 128 / cutlass::sizeof_bits<Acc>::value,
    Acc, cutlass::layout::ColumnMajor, 128 / cutlass::sizeof_bits<Acc>::value,
    cutlass::epilogue::collective::EpilogueScheduleAuto
  >::CollectiveOp;

using CollectiveMainloop = typename cutlass::gemm::collective::CollectiveBuilder<
    cutlass::arch::Sm90, cutlass::arch::OpClassSparseTensorOp,
    Elem, cutlass::layout::RowMajor, 128 / cutlass::sizeof_bits<Elem>::value,
    Elem, cutlass::layout::ColumnMajor, 128 / cutlass::sizeof_bits<Elem>::value,
    Acc,
    TileShape, ClusterShape,
    cutlass::gemm::collective::StageCountAutoCarveout<static_cast<int>(sizeof(typename CollectiveEpilogue::SharedStorage))>,
    cutlass::gemm::collective::KernelScheduleAuto
  >::CollectiveOp;

using GemmKernel = cutlass::gemm::kernel::GemmUniversal<
    cute::Shape<int,int,int,int>,
    CollectiveMainloop,
    CollectiveEpilogue
>;
using Gemm = cutlass::gemm::device::GemmUniversalAdapter<GemmKernel>;

auto* _anchor = &cutlass::device_kernel<GemmKernel>;


// ===== COMPILED SASS (sm_90a) =====

	.target	sm_90a

	.elftype	@"ET_EXEC"


//--------------------- .note.nv.tkinfo           --------------------------
	.section	.note.nv.tkinfo,"",@"SHT_NOTE"
	.sectionflags	@"SHF_NOTE_NV_TKINFO"
	.tkinfo
        /*0018*/ 	.word	0x00000002
        /*0030*/ 	.string	""
        /*0030*/ 	.string	"ptxas"
        /*0030*/ 	.string	"Cuda compilation tools, release 13.0, V13.0.88"
        /*0030*/ 	.string	"Build cuda_13.0.r13.0/compiler.36424714_0"
        /*0030*/ 	.string	"-arch sm_90a -m 64 "



//--------------------- .note.nv.cuinfo           --------------------------
	.section	.note.nv.cuinfo,"",@"SHT_NOTE"
	.sectionflags	@"SHF_NOTE_NV_CUINFO"
        /*0018*/ 	.short	0x0002
        /*001a*/ 	.short	0x005a
        /*001c*/ 	.short	0x0082
	.zero		2


//--------------------- .nv.info                  --------------------------
	.section	.nv.info,"",@"SHT_CUDA_INFO"
	.align	4


	//----- nvinfo : EIATTR_REGCOUNT
	.align		4
        /*0000*/ 	.byte	0x04, 0x2f
        /*0002*/ 	.short	(.L_12 - .L_11)
	.align		4
.L_11:
        /*0004*/ 	.word	index@(_ZN7cutlass13device_kernelINS_4gemm6kernel13GemmUniversalIN4cute5tupleIJiiiiEEENS1_10collective13CollectiveMmaINS1_40MainloopSm90TmaGmmaWarpSpecializedSparseILi5ENS5_IJNS4_1CILi1EEESB_SB_EEENS1_32KernelTmaWarpSpecializedPingpongEEENS5_IJNSA_ILi64EEENSA_ILi128EEESG_EEENS_10bfloat16_tENS5_IJNS4_6LayoutINS5_IJiNS5_IJNSA_ILi2EEEiEEEiEEENS5_IJlNS5_IJSB_SK_EEElEEEEENSJ_INS5_IJNS5_IJNS5_IJNSA_ILi8EEESK_NSA_ILi4EEEEEEiEEENS5_IJNS5_IJNSA_ILi16EEESK_SR_EEEiEEEiEEENS5_IJNS5_IJNS5_IJSG_SU_NSA_ILi2048EEEEEENSA_ILi8192EEEEEENS5_IJNS5_IJSB_NSA_ILi1024EEENSA_ILi32EEEEEElEEElEEEEEEEESI_NS5_IJlSB_lEEENS4_8TiledMMAINS4_8MMA_AtomIJNS4_4SM904GMMA6SPARSE29GMMA_64x128x32_F32BF16BF16_SSILNS1D_5MajorE0ELS1G_0ELNS1D_7ScaleInE1ELS1H_1ELNS1D_9SparseSelE0EEEEEENSJ_ISC_NS5_IJNSA_ILi0EEES1L_S1L_EEEEENS5_IJNS4_10UnderscoreES1O_S1O_EEEEENS4_13SM90_TMA_LOADENS4_14ComposedLayoutINS4_7SwizzleILi3ELi4ELi3EEENS4_25smem_sparse_ptr_flag_bitsILi2ELi16EEENSJ_INS5_IJNS5_IJSB_SQ_EEENS5_IJSK_SF_EEEEEENS5_IJNS5_IJS1L_SG_EEESN_EEEEEEEvNS4_8identityES1R_NS1S_IS1U_NS4_18smem_ptr_flag_bitsILi16EEENSJ_INS5_IJSQ_SF_EEENS5_IJSF_SB_EEEEEEEvS24_EENS_8epilogue10collective6detail29Sm90TmaWarpSpecializedAdapterINS2D_15DefaultEpilogueIfNS5_IJSB_llEEES2H_NS2C_6thread17LinearCombinationIfLi1EffLNS2I_9ScaleType4KindE0ELNS_15FloatRoundStyleE2EfEENS1_15EpilogueDefaultEEEEEvvEEEEvNT_6ParamsE)
        /*0008*/ 	.word	0x000000a8


	//----- nvinfo : EIATTR_FRAME_SIZE
	.align		4
.L_12:
        /*000c*/ 	.byte	0x04, 0x11
        /*000e*/ 	.short	(.L_14 - .L_13)
	.align		4
.L_13:
        /*0010*/ 	.word	index@(_ZN7cutlass13device_kernelINS_4gemm6kernel13GemmUniversalIN4cute5tupleIJiiiiEEENS1_10collective13CollectiveMmaINS1_40MainloopSm90TmaGmmaWarpSpecializedSparseILi5ENS5_IJNS4_1CILi1EEESB_SB_EEENS1_32KernelTmaWarpSpecializedPingpongEEENS5_IJNSA_ILi64EEENSA_ILi128EEESG_EEENS_10bfloat16_tENS5_IJNS4_6LayoutINS5_IJiNS5_IJNSA_ILi2EEEiEEEiEEENS5_IJlNS5_IJSB_SK_EEElEEEEENSJ_INS5_IJNS5_IJNS5_IJNSA_ILi8EEESK_NSA_ILi4EEEEEEiEEENS5_IJNS5_IJNSA_ILi16EEESK_SR_EEEiEEEiEEENS5_IJNS5_IJNS5_IJSG_SU_NSA_ILi2048EEEEEENSA_ILi8192EEEEEENS5_IJNS5_IJSB_NSA_ILi1024EEENSA_ILi32EEEEEElEEElEEEEEEEESI_NS5_IJlSB_lEEENS4_8TiledMMAINS4_8MMA_AtomIJNS4_4SM904GMMA6SPARSE29GMMA_64x128x32_F32BF16BF16_SSILNS1D_5MajorE0ELS1G_0ELNS1D_7ScaleInE1ELS1H_1ELNS1D_9SparseSelE0EEEEEENSJ_ISC_NS5_IJNSA_ILi0EEES1L_S1L_EEEEENS5_IJNS4_10UnderscoreES1O_S1O_EEEEENS4_13SM90_TMA_LOADENS4_14ComposedLayoutINS4_7SwizzleILi3ELi4ELi3EEENS4_25smem_sparse_ptr_flag_bitsILi2ELi16EEENSJ_INS5_IJNS5_IJSB_SQ_EEENS5_IJSK_SF_EEEEEENS5_IJNS5_IJS1L_SG_EEESN_EEEEEEEvNS4_8identityES1R_NS1S_IS1U_NS4_18smem_ptr_flag_bitsILi16EEENSJ_INS5_IJSQ_SF_EEENS5_IJSF_SB_EEEEEEEvS24_EENS_8epilogue10collective6detail29Sm90TmaWarpSpecializedAdapterINS2D_15DefaultEpilogueIfNS5_IJSB_llEEES2H_NS2C_6thread17LinearCombinationIfLi1EffLNS2I_9ScaleType4KindE0ELNS_15FloatRoundStyleE2EfEENS1_15EpilogueDefaultEEEEEvvEEEEvNT_6ParamsE)
        /*0014*/ 	.word	0x00000000


	//----- nvinfo : EIATTR_MIN_STACK_SIZE
	.align		4
.L_14:
        /*0018*/ 	.byte	0x04, 0x12
        /*001a*/ 	.short	(.L_16 - .L_15)
	.align		4
.L_15:
        /*001c*/ 	.word	index@(_ZN7cutlass13device_kernelINS_4gemm6kernel13GemmUniversalIN4cute5tupleIJiiiiEEENS1_10collective13CollectiveMmaINS1_40MainloopSm90TmaGmmaWarpSpecializedSparseILi5ENS5_IJNS4_1CILi1EEESB_SB_EEENS1_32KernelTmaWarpSpecializedPingpongEEENS5_IJNSA_ILi64EEENSA_ILi128EEESG_EEENS_10bfloat16_tENS5_IJNS4_6LayoutINS5_IJiNS5_IJNSA_ILi2EEEiEEEiEEENS5_IJlNS5_IJSB_SK_EEElEEEEENSJ_INS5_IJNS5_IJNS5_IJNSA_ILi8EEESK_NSA_ILi4EEEEEEiEEENS5_IJNS5_IJNSA_ILi16EEESK_SR_EEEiEEEiEEENS5_IJNS5_IJNS5_IJSG_SU_NSA_ILi2048EEEEEENSA_ILi8192EEEEEENS5_IJNS5_IJSB_NSA_ILi1024EEENSA_ILi32EEEEEElEEElEEEEEEEESI_NS5_IJlSB_lEEENS4_8TiledMMAINS4_8MMA_AtomIJNS4_4SM904GMMA6SPARSE29GMMA_64x128x32_F32BF16BF16_SSILNS1D_5MajorE0ELS1G_0ELNS1D_7ScaleInE1ELS1H_1ELNS1D_9SparseSelE0EEEEEENSJ_ISC_NS5_IJNSA_ILi0EEES1L_S1L_EEEEENS5_IJNS4_10UnderscoreES1O_S1O_EEEEENS4_13SM90_TMA_LOADENS4_14ComposedLayoutINS4_7SwizzleILi3ELi4ELi3EEENS4_25smem_sparse_ptr_flag_bitsILi2ELi16EEENSJ_INS5_IJNS5_IJSB_SQ_EEENS5_IJSK_SF_EEEEEENS5_IJNS5_IJS1L_SG_EEESN_EEEEEEEvNS4_8identityES1R_NS1S_IS1U_NS4_18smem_ptr_flag_bitsILi16EEENSJ_INS5_IJSQ_SF_EEENS5_IJSF_SB_EEEEEEEvS24_EENS_8epilogue10collective6detail29Sm90TmaWarpSpecializedAdapterINS2D_15DefaultEpilogueIfNS5_IJSB_llEEES2H_NS2C_6thread17LinearCombinationIfLi1EffLNS2I_9ScaleType4KindE0ELNS_15FloatRoundStyleE2EfEENS1_15EpilogueDefaultEEEEEvvEEEEvNT_6ParamsE)
        /*0020*/ 	.word	0x00000000
.L_16:


//--------------------- .nv.compat                --------------------------
	.section	.nv.compat,"",@"SHT_CUDA_COMPAT_INFO"
	.align	4
        /*0000*/ 	.byte	0x02, 0x09, 0x01, 0x00, 0x02, 0x02, 0x04, 0x00, 0x02, 0x05, 0x05, 0x00, 0x03, 0x07, 0x01, 0x01
        /*0010*/ 	.byte	0x02, 0x03, 0x01, 0x00, 0x02, 0x06, 0x01, 0x00, 0x04, 0x0b, 0x08, 0x00, 0x00, 0x00, 0x00, 0x00
        /*0020*/ 	.byte	0x00, 0x00, 0x00, 0x00


//--------------------- .nv.info._ZN7cutlass13device_kernelINS_4gemm6kernel13GemmUniversalIN4cute5tupleIJiiiiEEENS1_10collective13CollectiveMmaINS1_40MainloopSm90TmaGmmaWarpSpecializedSparseILi5ENS5_IJNS4_1CILi1EEESB_SB_EEENS1_32KernelTmaWarpSpecializedPingpongEEENS5_IJNSA_ILi64EEENSA_ILi128EEESG_EEENS_10bfloat16_tENS5_IJNS4_6LayoutINS5_IJiNS5_IJNSA_ILi2EEEiEEEiEEENS5_IJlNS5_IJSB_SK_EEElEEEEENSJ_INS5_IJNS5_IJNS5_IJNSA_ILi8EEESK_NSA_ILi4EEEEEEiEEENS5_IJNS5_IJNSA_ILi16EEESK_SR_EEEiEEEiEEENS5_IJNS5_IJNS5_IJSG_SU_NSA_ILi2048EEEEEENSA_ILi8192EEEEEENS5_IJNS5_IJSB_NSA_ILi1024EEENSA_ILi32EEEEEElEEElEEEEEEEESI_NS5_IJlSB_lEEENS4_8TiledMMAINS4_8MMA_AtomIJNS4_4SM904GMMA6SPARSE29GMMA_64x128x32_F32BF16BF16_SSILNS1D_5MajorE0ELS1G_0ELNS1D_7ScaleInE1ELS1H_1ELNS1D_9SparseSelE0EEEEEENSJ_ISC_NS5_IJNSA_ILi0EEES1L_S1L_EEEEENS5_IJNS4_10UnderscoreES1O_S1O_EEEEENS4_13SM90_TMA_LOADENS4_14ComposedLayoutINS4_7SwizzleILi3ELi4ELi3EEENS4_25smem_sparse_ptr_flag_bitsILi2ELi16EEENSJ_INS5_IJNS5_IJSB_SQ_EEENS5_IJSK_SF_EEEEEENS5_IJNS5_IJS1L_SG_EEESN_EEEEEEEvNS4_8identityES1R_NS1S_IS1U_NS4_18smem_ptr_flag_bitsILi16EEENSJ_INS5_IJSQ_SF_EEENS5_IJSF_SB_EEEEEEEvS24_EENS_8epilogue10collective6detail29Sm90TmaWarpSpecializedAdapterINS2D_15DefaultEpilogueIfNS5_IJSB_llEEES2H_NS2C_6thread17LinearCombinationIfLi1EffLNS2I_9ScaleType4KindE0ELNS_15FloatRoundStyleE2EfEENS1_15EpilogueDefaultEEEEEvvEEEEvNT_6ParamsE --------------------------
	.section	.nv.info._ZN7cutlass13device_kernelINS_4gemm6kernel13GemmUniversalIN4cute5tupleIJiiiiEEENS1_10collective13CollectiveMmaINS1_40MainloopSm90TmaGmmaWarpSpecializedSparseILi5ENS5_IJNS4_1CILi1EEESB_SB_EEENS1_32KernelTmaWarpSpecializedPingpongEEENS5_IJNSA_ILi64EEENSA_ILi128EEESG_EEENS_10bfloat16_tENS5_IJNS4_6LayoutINS5_IJiNS5_IJNSA_ILi2EEEiEEEiEEENS5_IJlNS5_IJSB_SK_EEElEEEEENSJ_INS5_IJNS5_IJNS5_IJNSA_ILi8EEESK_NSA_ILi4EEEEEEiEEENS5_IJNS5_IJNSA_ILi16EEESK_SR_EEEiEEEiEEENS5_IJNS5_IJNS5_IJSG_SU_NSA_ILi2048EEEEEENSA_ILi8192EEEEEENS5_IJNS5_IJSB_NSA_ILi1024EEENSA_ILi32EEEEEElEEElEEEEEEEESI_NS5_IJlSB_lEEENS4_8TiledMMAINS4_8MMA_AtomIJNS4_4SM904GMMA6SPARSE29GMMA_64x128x32_F32BF16BF16_SSILNS1D_5MajorE0ELS1G_0ELNS1D_7ScaleInE1ELS1H_1ELNS1D_9SparseSelE0EEEEEENSJ_ISC_NS5_IJNSA_ILi0EEES1L_S1L_EEEEENS5_IJNS4_10UnderscoreES1O_S1O_EEEEENS4_13SM90_TMA_LOADENS4_14ComposedLayoutINS4_7SwizzleILi3ELi4ELi3EEENS4_25smem_sparse_ptr_flag_bitsILi2ELi16EEENSJ_INS5_IJNS5_IJSB_SQ_EEENS5_IJSK_SF_EEEEEENS5_IJNS5_IJS1L_SG_EEESN_EEEEEEEvNS4_8identityES1R_NS1S_IS1U_NS4_18smem_ptr_flag_bitsILi16EEENSJ_INS5_IJSQ_SF_EEENS5_IJSF_SB_EEEEEEEvS24_EENS_8epilogue10collective6detail29Sm90TmaWarpSpecializedAdapterINS2D_15DefaultEpilogueIfNS5_IJSB_llEEES2H_NS2C_6thread17LinearCombinationIfLi1EffLNS2I_9ScaleType4KindE0ELNS_15FloatRoundStyleE2EfEENS1_15EpilogueDefaultEEEEEvvEEEEvNT_6ParamsE,"",@"SHT_CUDA_INFO"
	.sectionflags	@""
	.align	4


	//----- nvinfo : EIATTR_CUDA_API_VERSION
	.align		4
        /*0000*/ 	.byte	0x04, 0x37
        /*0002*/ 	.short	(.L_18 - .L_17)
.L_17:
        /*0004*/ 	.word	0x00000082


	//----- nvinfo : EIATTR_KPARAM_INFO
	.align		4
.L_18:
        /*0008*/ 	.byte	0x04, 0x17
        /*000a*/ 	.short	(.L_20 - .L_19)
.L_19:
        /*000c*/ 	.word	0x00000000
        /*0010*/ 	.short	0x0000
        /*0012*/ 	.short	0x0070
        /*0014*/ 	.byte	0x00, 0xf0, 0x01, 0x14


	//----- nvinfo : EIATTR_SPARSE_MMA_MASK
	.align		4
.L_20:
        /*0018*/ 	.byte	0x03, 0x50
        /*001a*/ 	.short	0x0002


	//----- nvinfo : EIATTR_MAXREG_COUNT
	.align		4
        /*001c*/ 	.byte	0x03, 0x1b
        /*001e*/ 	.short	0x00a8


	//----- nvinfo : EIATTR_NUM_BARRIERS
	.align		4
        /*0020*/ 	.byte	0x02, 0x4c
        /*0022*/ 	.byte	0x01
	.zero		1


	//----- nvinfo : EIATTR_MERCURY_ISA_VERSION
	.align		4
        /*0024*/ 	.byte	0x03, 0x5f
        /*0026*/ 	.short	0x0101


	//----- nvinfo : EIATTR_INT_WARP_WIDE_INSTR_OFFSETS
	.align		4
        /*0028*/ 	.byte	0x04, 0x31
        /*002a*/ 	.short	(.L_22 - .L_21)


	//   ....[0]....
.L_21:
        /*002c*/ 	.word	0x00000430


	//   ....[1]....
        /*0030*/ 	.word	0x00000450


	//   ....[2]....
        /*0034*/ 	.word	0x000004d0


	//   ....[3]....
        /*0038*/ 	.word	0x000004e0


	//   ....[4]....
        /*003c*/ 	.word	0x000004f0


	//   ....[5]....
        /*0040*/ 	.word	0x00000510


	//   ....[6]....
        /*0044*/ 	.word	0x000005a0


	//   ....[7]....
        /*0048*/ 	.word	0x000005c0


	//----- nvinfo : EIATTR_COOP_GROUP_MASK_REGIDS
	.align		4
.L_22:
        /*004c*/ 	.byte	0x04, 0x29
        /*004e*/ 	.short	(.L_24 - .L_23)


	//   ....[0]....
.L_23:
        /*0050*/ 	.word	0xffffffff


	//   ....[1]....
        /*0054*/ 	.word	0xffffffff


	//   ....[2]....
        /*0058*/ 	.word	0xffffffff


	//   ....[3]....
        /*005c*/ 	.word	0xffffffff


	//   ....[4]....
        /*0060*/ 	.word	0xffffffff


	//   ....[5]....
        /*0064*/ 	.word	0xffffffff


	//----- nvinfo : EIATTR_COOP_GROUP_INSTR_OFFSETS
	.align		4
.L_24:
        /*0068*/ 	.byte	0x04, 0x28
        /*006a*/ 	.short	(.L_26 - .L_25)


	//   ....[0]....
.L_25:
        /*006c*/ 	.word	0x00000060


	//   ....[1]....
        /*0070*/ 	.word	0x00000070


	//   ....[2]....
        /*0074*/ 	.word	0x00000160


	//   ....[3]....
        /*0078*/ 	.word	0x00000310


	//   ....[4]....
        /*007c*/ 	.word	0x00000350


	//   ....[5]....
        /*0080*/ 	.word	0x00000390


	//----- nvinfo : EIATTR_REG_RECONFIG
	.align		4
.L_26:
        /*0084*/ 	.byte	0x01, 0x54
	.zero		2


	//----- nvinfo : EIATTR_MBARRIER_INSTR_OFFSETS
	.align		4
        /*0088*/ 	.byte	0x04, 0x39
        /*008a*/ 	.short	(.L_28 - .L_27)


	//   ....[0]....
.L_27:
        /*008c*/ 	.word	0x00000260
        /*0090*/ 	.word	0x000000ff
        /*0094*/ 	.word	0x00000000
        /*0098*/ 	.short	0x0100
        /*009a*/ 	.byte	0x08
	.zero		1


	//   ....[1]....
        /*009c*/ 	.word	0x00000270
        /*00a0*/ 	.word	0x000000ff
        /*00a4*/ 	.word	0x00000028
        /*00a8*/ 	.short	0x0100
        /*00aa*/ 	.byte	0x08
	.zero		1


	//   ....[2]....
        /*00ac*/ 	.word	0x00000280
        /*00b0*/ 	.word	0x000000ff
        /*00b4*/ 	.word	0x00000008
        /*00b8*/ 	.short	0x0100
        /*00ba*/ 	.byte	0x08
	.zero		1


	//   ....[3]....
        /*00bc*/ 	.word	0x00000290
        /*00c0*/ 	.word	0x000000ff
        /*00c4*/ 	.word	0x00000030
        /*00c8*/ 	.short	0x0100
        /*00ca*/ 	.byte	0x08
	.zero		1


	//   ....[4]....
        /*00cc*/ 	.word	0x000002a0
        /*00d0*/ 	.word	0x000000ff
        /*00d4*/ 	.word	0x00000010
        /*00d8*/ 	.short	0x0100
        /*00da*/ 	.byte	0x08
	.zero		1


	//   ....[5]....
        /*00dc*/ 	.word	0x000002b0
        /*00e0*/ 	.word	0x000000ff
        /*00e4*/ 	.word	0x00000038
        /*00e8*/ 	.short	0x0100
        /*00ea*/ 	.byte	0x08
	.zero		1


	//   ....[6]....
        /*00ec*/ 	.word	0x000002c0
        /*00f0*/ 	.word	0x000000ff
        /*00f4*/ 	.word	0x00000018
        /*00f8*/ 	.short	0x0100
        /*00fa*/ 	.byte	0x08
	.zero		1


	//   ....[7]....
        /*00fc*/ 	.word	0x000002d0
        /*0100*/ 	.word	0x000000ff
        /*0104*/ 	.word	0x00000040
        /*0108*/ 	.short	0x0100
        /*010a*/ 	.byte	0x08
	.zero		1


	//   ....[8]....
        /*010c*/ 	.word	0x000002e0
        /*0110*/ 	.word	0x000000ff
        /*0114*/ 	.word	0x00000020
        /*0118*/ 	.short	0x0100
        /*011a*/ 	.byte	0x08
	.zero		1


	//   ....[9]....
        /*011c*/ 	.word	0x000002f0
        /*0120*/ 	.word	0x000000ff
        /*0124*/ 	.word	0x00000048
        /*0128*/ 	.short	0x0100
        /*012a*/ 	.byte	0x08
	.zero		1


	//   ....[10]....
        /*012c*/ 	.word	0x00000600
        /*0130*/ 	.word	0x000000ff
        /*0134*/ 	.word	0x00000080
        /*0138*/ 	.short	0x0100
        /*013a*/ 	.byte	0x08
	.zero		1


	//   ....[11]....
        /*013c*/ 	.word	0x00000670
        /*0140*/ 	.word	0x000000ff
        /*0144*/ 	.word	0x00000088
        /*0148*/ 	.short	0x0100
        /*014a*/ 	.byte	0x08
	.zero		1


	//   ....[12]....
        /*014c*/ 	.word	0x00000690
        /*0150*/ 	.word	0x000000ff
        /*0154*/ 	.word	0x00000060
        /*0158*/ 	.short	0x0100
        /*015a*/ 	.byte	0x09
	.zero		1


	//   ....[13]....
        /*015c*/ 	.word	0x000006a0
        /*0160*/ 	.word	0x000000ff
        /*0164*/ 	.word	0x00000068
        /*0168*/ 	.short	0x0100
        /*016a*/ 	.byte	0x09
	.zero		1


	//   ....[14]....
        /*016c*/ 	.word	0x000006b0
        /*0170*/ 	.word	0x000000ff
        /*0174*/ 	.word	0x00000070
        /*0178*/ 	.short	0x0100
        /*017a*/ 	.byte	0x09
	.zero		1


	//   ....[15]....
        /*017c*/ 	.word	0x000006c0
        /*0180*/ 	.word	0x000000ff
        /*0184*/ 	.word	0x00000078
        /*0188*/ 	.short	0x0100
        /*018a*/ 	.byte	0x09
	.zero		1


	//   ....[16]....
        /*018c*/ 	.word	0x00001620
        /*0190*/ 	.word	0x000000ff
        /*0194*/ 	.word	0xfffffff8
        /*0198*/ 	.short	0x010a
        /*019a*/ 	.byte	0x10
	.zero		1


	//   ....[17]....
        /*019c*/ 	.word	0x000018f0
        /*01a0*/ 	.word	0x000000ff
        /*01a4*/ 	.word	0x00000000
        /*01a8*/ 	.short	0x010a
        /*01aa*/ 	.byte	0x08
	.zero		1


	//   ....[18]....
        /*01ac*/ 	.word	0x00001950
        /*01b0*/ 	.word	0x000000ff
        /*01b4*/ 	.word	0x00000000
        /*01b8*/ 	.short	0x010a
        /*01ba*/ 	.byte	0x08
	.zero		1


	//   ....[19]....
        /*01bc*/ 	.word	0x00001be0
        /*01c0*/ 	.word	0x000000ff
        /*01c4*/ 	.word	0x00000000
        /*01c8*/ 	.short	0x0101
        /*01ca*/ 	.byte	0x08
	.zero		1


	//   ....[20]....
        /*01cc*/ 	.word	0x00001d10
        /*01d0*/ 	.word	0x00000059
        /*01d4*/ 	.word	0x00000000
        /*01d8*/ 	.short	0x0101
        /*01da*/ 	.byte	0x18
	.zero		1


	//   ....[21]....
        /*01dc*/ 	.word	0x00001d50
        /*01e0*/ 	.word	0x000000ff
        /*01e4*/ 	.word	0x00000008
        /*01e8*/ 	.short	0x010a
        /*01ea*/ 	.byte	0x10
	.zero		1


	//   ....[22]....
        /*01ec*/ 	.word	0x000068f0
        /*01f0*/ 	.word	0x00000000
        /*01f4*/ 	.word	0x00000000
        /*01f8*/ 	.short	0x0101
        /*01fa*/ 	.byte	0x18
	.zero		1


	//   ....[23]....
        /*01fc*/ 	.word	0x000071b0
        /*0200*/ 	.word	0x00000012
        /*0204*/ 	.word	0x00000028
        /*0208*/ 	.short	0x010a
        /*020a*/ 	.byte	0x3f
	.zero		1


	//   ....[24]....
        /*020c*/ 	.word	0x00007660
        /*0210*/ 	.word	0x00000000
        /*0214*/ 	.word	0x00000088
        /*0218*/ 	.short	0x0101
        /*021a*/ 	.byte	0x3f
	.zero		1


	//   ....[25]....
        /*021c*/ 	.word	0x00007db0
        /*0220*/ 	.word	0x00000006
        /*0224*/ 	.word	0x00000000
        /*0228*/ 	.short	0x010a
        /*022a*/ 	.byte	0x3f
	.zero		1


	//   ....[26]....
        /*022c*/ 	.word	0x00007e30
        /*0230*/ 	.word	0x00000007
        /*0234*/ 	.word	0x00000000
        /*0238*/ 	.short	0x010a
        /*023a*/ 	.byte	0x3f
	.zero		1


	//   ....[27]....
        /*023c*/ 	.word	0x00007ec0
        /*0240*/ 	.word	0x0000000a
        /*0244*/ 	.word	0x00000000
        /*0248*/ 	.short	0x010a
        /*024a*/ 	.byte	0x3f
	.zero		1


	//   ....[28]....
        /*024c*/ 	.word	0x00007f50
        /*0250*/ 	.word	0x0000000b
        /*0254*/ 	.word	0x00000000
        /*0258*/ 	.short	0x010a
        /*025a*/ 	.byte	0x3f
	.zero		1


	//   ....[29]....
        /*025c*/ 	.word	0x00007fe0
        /*0260*/ 	.word	0x00000003
        /*0264*/ 	.word	0x00000000
        /*0268*/ 	.short	0x010a
        /*026a*/ 	.byte	0x3f
	.zero		1


	//   ....[30]....
        /*026c*/ 	.word	0x00008050
        /*0270*/ 	.word	0x00000019
        /*0274*/ 	.word	0xfffffff8
        /*0278*/ 	.short	0x010a
        /*027a*/ 	.byte	0x3f
	.zero		1


	//   ....[31]....
        /*027c*/ 	.word	0x000080b0
        /*0280*/ 	.word	0x0000005a
        /*0284*/ 	.word	0x00000000
        /*0288*/ 	.short	0x010a
        /*028a*/ 	.byte	0x3f
	.zero		1


	//   ....[32]....
        /*028c*/ 	.word	0x00008110
        /*0290*/ 	.word	0x00000059
        /*0294*/ 	.word	0x00000008
        /*0298*/ 	.short	0x010a
        /*029a*/ 	.byte	0x3f
	.zero		1


	//   ....[33]....
        /*029c*/ 	.word	0x000081e0
        /*02a0*/ 	.word	0x00000012
        /*02a4*/ 	.word	0x00000028
        /*02a8*/ 	.short	0x010a
        /*02aa*/ 	.byte	0x3f
	.zero		1


	//   ....[34]....
        /*02ac*/ 	.word	0x000082c0
        /*02b0*/ 	.word	0x00000006
        /*02b4*/ 	.word	0x00000000
        /*02b8*/ 	.short	0x010a
        /*02ba*/ 	.byte	0x3f
	.zero		1


	//   ....[35]....
        /*02bc*/ 	.word	0x00008310
        /*02c0*/ 	.word	0x00000007
        /*02c4*/ 	.word	0x00000000
        /*02c8*/ 	.short	0x010a
        /*02ca*/ 	.byte	0x3f
	.zero		1


	//   ....[36]....
        /*02cc*/ 	.word	0x00008360
        /*02d0*/ 	.word	0x0000000a
        /*02d4*/ 	.word	0x00000000
        /*02d8*/ 	.short	0x010a
        /*02da*/ 	.byte	0x3f
	.zero		1


	//   ....[37]....
        /*02dc*/ 	.word	0x000083b0
        /*02e0*/ 	.word	0x0000000b
        /*02e4*/ 	.word	0x00000000
        /*02e8*/ 	.short	0x010a
        /*02ea*/ 	.byte	0x3f
	.zero		1


	//----- nvinfo : EIATTR_NUM_MBARRIERS
	.align		4
.L_28:
        /*02ec*/ 	.byte	0x03, 0x38
        /*02ee*/ 	.short	0x0010


	//----- nvinfo : EIATTR_EXIT_INSTR_OFFSETS
	.align		4
        /*02f0*/ 	.byte	0x04, 0x1c
        /*02f2*/ 	.short	(.L_30 - .L_29)


	//   ....[0]....
.L_29:
        /*02f4*/ 	.word	0x000011a0


	//   ....[1]....
        /*02f8*/ 	.word	0x00001200


	//   ....[2]....
        /*02fc*/ 	.word	0x00006ec0


	//   ....[3]....
        /*0300*/ 	.word	0x00006ef0


	//   ....[4]....
        /*0304*/ 	.word	0x00008030


	//----- nvinfo : EIATTR_MAX_THREADS
	.align		4
.L_30:
        /*0308*/ 	.byte	0x04, 0x05
        /*030a*/ 	.short	(.L_32 - .L_31)
.L_31:
        /*030c*/ 	.word	0x00000180
        /*0310*/ 	.word	0x00000001
        /*0314*/ 	.word	0x00000001


	//----- nvinfo : EIATTR_CRS_STACK_SIZE
	.align		4
.L_32:
        /*0318*/ 	.byte	0x04, 0x1e
        /*031a*/ 	.short	(.L_34 - .L_33)
.L_33:
        /*031c*/ 	.word	0x00000000


	//----- nvinfo : EIATTR_CBANK_PARAM_SIZE
	.align		4
.L_34:
        /*0320*/ 	.byte	0x03, 0x19
        /*0322*/ 	.short	0x0570


	//----- nvinfo : EIATTR_PARAM_CBANK
	.align		4
        /*0324*/ 	.byte	0x04, 0x0a
        /*0326*/ 	.short	(.L_36 - .L_35)
	.align		4
.L_35:
        /*0328*/ 	.word	index@(.nv.constant0._ZN7cutlass13device_kernelINS_4gemm6kernel13GemmUniversalIN4cute5tupleIJiiiiEEENS1_10collective13CollectiveMmaINS1_40MainloopSm90TmaGmmaWarpSpecializedSparseILi5ENS5_IJNS4_1CILi1EEESB_SB_EEENS1_32KernelTmaWarpSpecializedPingpongEEENS5_IJNSA_ILi64EEENSA_ILi128EEESG_EEENS_10bfloat16_tENS5_IJNS4_6LayoutINS5_IJiNS5_IJNSA_ILi2EEEiEEEiEEENS5_IJlNS5_IJSB_SK_EEElEEEEENSJ_INS5_IJNS5_IJNS5_IJNSA_ILi8EEESK_NSA_ILi4EEEEEEiEEENS5_IJNS5_IJNSA_ILi16EEESK_SR_EEEiEEEiEEENS5_IJNS5_IJNS5_IJSG_SU_NSA_ILi2048EEEEEENSA_ILi8192EEEEEENS5_IJNS5_IJSB_NSA_ILi1024EEENSA_ILi32EEEEEElEEElEEEEEEEESI_NS5_IJlSB_lEEENS4_8TiledMMAINS4_8MMA_AtomIJNS4_4SM904GMMA6SPARSE29GMMA_64x128x32_F32BF16BF16_SSILNS1D_5MajorE0ELS1G_0ELNS1D_7ScaleInE1ELS1H_1ELNS1D_9SparseSelE0EEEEEENSJ_ISC_NS5_IJNSA_ILi0EEES1L_S1L_EEEEENS5_IJNS4_10UnderscoreES1O_S1O_EEEEENS4_13SM90_TMA_LOADENS4_14ComposedLayoutINS4_7SwizzleILi3ELi4ELi3EEENS4_25smem_sparse_ptr_flag_bitsILi2ELi16EEENSJ_INS5_IJNS5_IJSB_SQ_EEENS5_IJSK_SF_EEEEEENS5_IJNS5_IJS1L_SG_EEESN_EEEEEEEvNS4_8identityES1R_NS1S_IS1U_NS4_18smem_ptr_flag_bitsILi16EEENSJ_INS5_IJSQ_SF_EEENS5_IJSF_SB_EEEEEEEvS24_EENS_8epilogue10collective6detail29Sm90TmaWarpSpecializedAdapterINS2D_15DefaultEpilogueIfNS5_IJSB_llEEES2H_NS2C_6thread17LinearCombinationIfLi1EffLNS2I_9ScaleType4KindE0ELNS_15FloatRoundStyleE2EfEENS1_15EpilogueDefaultEEEEEvvEEEEvNT_6ParamsE)
        /*032c*/ 	.short	0x0210
        /*032e*/ 	.short	0x0570


	//----- nvinfo : EIATTR_SW_WAR
	.align		4
.L_36:
        /*0330*/ 	.byte	0x04, 0x36
        /*0332*/ 	.short	(.L_38 - .L_37)
.L_37:
        /*0334*/ 	.word	0x00000008
.L_38:


//--------------------- .nv.callgraph             --------------------------
	.section	.nv.callgraph,"",@"SHT_CUDA_CALLGRAPH"
	.align	4
	.sectionentsize	8
	.align		4
        /*0000*/ 	.word	0x00000000
	.align		4
        /*0004*/ 	.word	0xffffffff
	.align		4
        /*0008*/ 	.word	0x00000000
	.align		4
        /*000c*/ 	.word	0xfffffffe
	.align		4
        /*0010*/ 	.word	0x00000000
	.align		4
        /*0014*/ 	.word	0xfffffffd
	.align		4
        /*0018*/ 	.word	0x00000000
	.align		4
        /*001c*/ 	.word	0xfffffffc


//--------------------- .nv.constant4             --------------------------
	.section	.nv.constant4,"a",@progbits
	.align	8
	.align		8
.nv.constant4:
        /*0000*/ 	.dword	_ZN39_INTERNAL_bbe34885_4_k_cu_ec98b208_39354cuda3std3__45__cpo5beginE
	.align		8
        /*0008*/ 	.dword	_ZN39_INTERNAL_bbe34885_4_k_cu_ec98b208_39354cuda3std3__45__cpo3endE
	.align		8
        /*0010*/ 	.dword	_ZN39_INTERNAL_bbe34885_4_k_cu_ec98b208_39354cuda3std3__45__cpo6cbeginE
	.align		8
        /*0018*/ 	.dword	_ZN39_INTERNAL_bbe34885_4_k_cu_ec98b208_39354cuda3std3__45__cpo4cendE
	.align		8
        /*0020*/ 	.dword	_ZN39_INTERNAL_bbe34885_4_k_cu_ec98b208_39354cuda3std3__441_GLOBAL__N__bbe34885_4_k_cu_ec98b208_39356ignoreE
	.align		8
        /*0028*/ 	.dword	_ZN39_INTERNAL_bbe34885_4_k_cu_ec98b208_39354cuda3std3__419piecewise_constructE
	.align		8
        /*0030*/ 	.dword	_ZN39_INTERNAL_bbe34885_4_k_cu_ec98b208_39354cuda3std3__48in_placeE
	.align		8
        /*0038*/ 	.dword	_ZN39_INTERNAL_bbe34885_4_k_cu_ec98b208_39354cuda3std6ranges3__45__cpo4swapE
	.align		8
        /*0040*/ 	.dword	_ZN39_INTERNAL_bbe34885_4_k_cu_ec98b208_39354cuda3std6ranges3__45__cpo9iter_moveE
	.align		8
        /*0048*/ 	.dword	_ZN39_INTERNAL_bbe34885_4_k_cu_ec98b208_39354cute7productE
	.align		8
        /*0050*/ 	.dword	_ZN39_INTERNAL_bbe34885_4_k_cu_ec98b208_39354cute1_E


//--------------------- .text._ZN7cutlass13device_kernelINS_4gemm6kernel13GemmUniversalIN4cute5tupleIJiiiiEEENS1_10collective13CollectiveMmaINS1_40MainloopSm90TmaGmmaWarpSpecializedSparseILi5ENS5_IJNS4_1CILi1EEESB_SB_EEENS1_32KernelTmaWarpSpecializedPingpongEEENS5_IJNSA_ILi64EEENSA_ILi128EEESG_EEENS_10bfloat16_tENS5_IJNS4_6LayoutINS5_IJiNS5_IJNSA_ILi2EEEiEEEiEEENS5_IJlNS5_IJSB_SK_EEElEEEEENSJ_INS5_IJNS5_IJNS5_IJNSA_ILi8EEESK_NSA_ILi4EEEEEEiEEENS5_IJNS5_IJNSA_ILi16EEESK_SR_EEEiEEEiEEENS5_IJNS5_IJNS5_IJSG_SU_NSA_ILi2048EEEEEENSA_ILi8192EEEEEENS5_IJNS5_IJSB_NSA_ILi1024EEENSA_ILi32EEEEEElEEElEEEEEEEESI_NS5_IJlSB_lEEENS4_8TiledMMAINS4_8MMA_AtomIJNS4_4SM904GMMA6SPARSE29GMMA_64x128x32_F32BF16BF16_SSILNS1D_5MajorE0ELS1G_0ELNS1D_7ScaleInE1ELS1H_1ELNS1D_9SparseSelE0EEEEEENSJ_ISC_NS5_IJNSA_ILi0EEES1L_S1L_EEEEENS5_IJNS4_10UnderscoreES1O_S1O_EEEEENS4_13SM90_TMA_LOADENS4_14ComposedLayoutINS4_7SwizzleILi3ELi4ELi3EEENS4_25smem_sparse_ptr_flag_bitsILi2ELi16EEENSJ_INS5_IJNS5_IJSB_SQ_EEENS5_IJSK_SF_EEEEEENS5_IJNS5_IJS1L_SG_EEESN_EEEEEEEvNS4_8identityES1R_NS1S_IS1U_NS4_18smem_ptr_flag_bitsILi16EEENSJ_INS5_IJSQ_SF_EEENS5_IJSF_SB_EEEEEEEvS24_EENS_8epilogue10collective6detail29Sm90TmaWarpSpecializedAdapterINS2D_15DefaultEpilogueIfNS5_IJSB_llEEES2H_NS2C_6thread17LinearCombinationIfLi1EffLNS2I_9ScaleType4KindE0ELNS_15FloatRoundStyleE2EfEENS1_15EpilogueDefaultEEEEEvvEEEEvNT_6ParamsE --------------------------
	.section	.text._ZN7cutlass13device_kernelINS_4gemm6kernel13GemmUniversalIN4cute5tupleIJiiiiEEENS1_10collective13CollectiveMmaINS1_40MainloopSm90TmaGmmaWarpSpecializedSparseILi5ENS5_IJNS4_1CILi1EEESB_SB_EEENS1_32KernelTmaWarpSpecializedPingpongEEENS5_IJNSA_ILi64EEENSA_ILi128EEESG_EEENS_10bfloat16_tENS5_IJNS4_6LayoutINS5_IJiNS5_IJNSA_ILi2EEEiEEEiEEENS5_IJlNS5_IJSB_SK_EEElEEEEENSJ_INS5_IJNS5_IJNS5_IJNSA_ILi8EEESK_NSA_ILi4EEEEEEiEEENS5_IJNS5_IJNSA_ILi16EEESK_SR_EEEiEEEiEEENS5_IJNS5_IJNS5_IJSG_SU_NSA_ILi2048EEEEEENSA_ILi8192EEEEEENS5_IJNS5_IJSB_NSA_ILi1024EEENSA_ILi32EEEEEElEEElEEEEEEEESI_NS5_IJlSB_lEEENS4_8TiledMMAINS4_8MMA_AtomIJNS4_4SM904GMMA6SPARSE29GMMA_64x128x32_F32BF16BF16_SSILNS1D_5MajorE0ELS1G_0ELNS1D_7ScaleInE1ELS1H_1ELNS1D_9SparseSelE0EEEEEENSJ_ISC_NS5_IJNSA_ILi0EEES1L_S1L_EEEEENS5_IJNS4_10UnderscoreES1O_S1O_EEEEENS4_13SM90_TMA_LOADENS4_14ComposedLayoutINS4_7SwizzleILi3ELi4ELi3EEENS4_25smem_sparse_ptr_flag_bitsILi2ELi16EEENSJ_INS5_IJNS5_IJSB_SQ_EEENS5_IJSK_SF_EEEEEENS5_IJNS5_IJS1L_SG_EEESN_EEEEEEEvNS4_8identityES1R_NS1S_IS1U_NS4_18smem_ptr_flag_bitsILi16EEENSJ_INS5_IJSQ_SF_EEENS5_IJSF_SB_EEEEEEEvS24_EENS_8epilogue10collective6detail29Sm90TmaWarpSpecializedAdapterINS2D_15DefaultEpilogueIfNS5_IJSB_llEEES2H_NS2C_6thread17LinearCombinationIfLi1EffLNS2I_9ScaleType4KindE0ELNS_15FloatRoundStyleE2EfEENS1_15EpilogueDefaultEEEEEvvEEEEvNT_6ParamsE,"ax",@progbits
	.align	128
.text._ZN7cutlass13device_kernelINS_4gemm6kernel13GemmUniversalIN4cute5tupleIJiiiiEEENS1_10collective13CollectiveMmaINS1_40MainloopSm90TmaGmmaWarpSpecializedSparseILi5ENS5_IJNS4_1CILi1EEESB_SB_EEENS1_32KernelTmaWarpSpecializedPingpongEEENS5_IJNSA_ILi64EEENSA_ILi128EEESG_EEENS_10bfloat16_tENS5_IJNS4_6LayoutINS5_IJiNS5_IJNSA_ILi2EEEiEEEiEEENS5_IJlNS5_IJSB_SK_EEElEEEEENSJ_INS5_IJNS5_IJNS5_IJNSA_ILi8EEESK_NSA_ILi4EEEEEEiEEENS5_IJNS5_IJNSA_ILi16EEESK_SR_EEEiEEEiEEENS5_IJNS5_IJNS5_IJSG_SU_NSA_ILi2048EEEEEENSA_ILi8192EEEEEENS5_IJNS5_IJSB_NSA_ILi1024EEENSA_ILi32EEEEEElEEElEEEEEEEESI_NS5_IJlSB_lEEENS4_8TiledMMAINS4_8MMA_AtomIJNS4_4SM904GMMA6SPARSE29GMMA_64x128x32_F32BF16BF16_SSILNS1D_5MajorE0ELS1G_0ELNS1D_7ScaleInE1ELS1H_1ELNS1D_9SparseSelE0EEEEEENSJ_ISC_NS5_IJNSA_ILi0EEES1L_S1L_EEEEENS5_IJNS4_10UnderscoreES1O_S1O_EEEEENS4_13SM90_TMA_LOADENS4_14ComposedLayoutINS4_7SwizzleILi3ELi4ELi3EEENS4_25smem_sparse_ptr_flag_bitsILi2ELi16EEENSJ_INS5_IJNS5_IJSB_SQ_EEENS5_IJSK_SF_EEEEEENS5_IJNS5_IJS1L_SG_EEESN_EEEEEEEvNS4_8identityES1R_NS1S_IS1U_NS4_18smem_ptr_flag_bitsILi16EEENSJ_INS5_IJSQ_SF_EEENS5_IJSF_SB_EEEEEEEvS24_EENS_8epilogue10collective6detail29Sm90TmaWarpSpecializedAdapterINS2D_15DefaultEpilogueIfNS5_IJSB_llEEES2H_NS2C_6thread17LinearCombinationIfLi1EffLNS2I_9ScaleType4KindE0ELNS_15FloatRoundStyleE2EfEENS1_15EpilogueDefaultEEEEEvvEEEEvNT_6ParamsE:
        .type           _ZN7cutlass13device_kernelINS_4gemm6kernel13GemmUniversalIN4cute5tupleIJiiiiEEENS1_10collective13CollectiveMmaINS1_40MainloopSm90TmaGmmaWarpSpecializedSparseILi5ENS5_IJNS4_1CILi1EEESB_SB_EEENS1_32KernelTmaWarpSpecializedPingpongEEENS5_IJNSA_ILi64EEENSA_ILi128EEESG_EEENS_10bfloat16_tENS5_IJNS4_6LayoutINS5_IJiNS5_IJNSA_ILi2EEEiEEEiEEENS5_IJlNS5_IJSB_SK_EEElEEEEENSJ_INS5_IJNS5_IJNS5_IJNSA_ILi8EEESK_NSA_ILi4EEEEEEiEEENS5_IJNS5_IJNSA_ILi16EEESK_SR_EEEiEEEiEEENS5_IJNS5_IJNS5_IJSG_SU_NSA_ILi2048EEEEEENSA_ILi8192EEEEEENS5_IJNS5_IJSB_NSA_ILi1024EEENSA_ILi32EEEEEElEEElEEEEEEEESI_NS5_IJlSB_lEEENS4_8TiledMMAINS4_8MMA_AtomIJNS4_4SM904GMMA6SPARSE29GMMA_64x128x32_F32BF16BF16_SSILNS1D_5MajorE0ELS1G_0ELNS1D_7ScaleInE1ELS1H_1ELNS1D_9SparseSelE0EEEEEENSJ_ISC_NS5_IJNSA_ILi0EEES1L_S1L_EEEEENS5_IJNS4_10UnderscoreES1O_S1O_EEEEENS4_13SM90_TMA_LOADENS4_14ComposedLayoutINS4_7SwizzleILi3ELi4ELi3EEENS4_25smem_sparse_ptr_flag_bitsILi2ELi16EEENSJ_INS5_IJNS5_IJSB_SQ_EEENS5_IJSK_SF_EEEEEENS5_IJNS5_IJS1L_SG_EEESN_EEEEEEEvNS4_8identityES1R_NS1S_IS1U_NS4_18smem_ptr_flag_bitsILi16EEENSJ_INS5_IJSQ_SF_EEENS5_IJSF_SB_EEEEEEEvS24_EENS_8epilogue10collective6detail29Sm90TmaWarpSpecializedAdapterINS2D_15DefaultEpilogueIfNS5_IJSB_llEEES2H_NS2C_6thread17LinearCombinationIfLi1EffLNS2I_9ScaleType4KindE0ELNS_15FloatRoundStyleE2EfEENS1_15EpilogueDefaultEEEEEvvEEEEvNT_6ParamsE,@function
        .size           _ZN7cutlass13device_kernelINS_4gemm6kernel13GemmUniversalIN4cute5tupleIJiiiiEEENS1_10collective13CollectiveMmaINS1_40MainloopSm90TmaGmmaWarpSpecializedSparseILi5ENS5_IJNS4_1CILi1EEESB_SB_EEENS1_32KernelTmaWarpSpecializedPingpongEEENS5_IJNSA_ILi64EEENSA_ILi128EEESG_EEENS_10bfloat16_tENS5_IJNS4_6LayoutINS5_IJiNS5_IJNSA_ILi2EEEiEEEiEEENS5_IJlNS5_IJSB_SK_EEElEEEEENSJ_INS5_IJNS5_IJNS5_IJNSA_ILi8EEESK_NSA_ILi4EEEEEEiEEENS5_IJNS5_IJNSA_ILi16EEESK_SR_EEEiEEEiEEENS5_IJNS5_IJNS5_IJSG_SU_NSA_ILi2048EEEEEENSA_ILi8192EEEEEENS5_IJNS5_IJSB_NSA_ILi1024EEENSA_ILi32EEEEEElEEElEEEEEEEESI_NS5_IJlSB_lEEENS4_8TiledMMAINS4_8MMA_AtomIJNS4_4SM904GMMA6SPARSE29GMMA_64x128x32_F32BF16BF16_SSILNS1D_5MajorE0ELS1G_0ELNS1D_7ScaleInE1ELS1H_1ELNS1D_9SparseSelE0EEEEEENSJ_ISC_NS5_IJNSA_ILi0EEES1L_S1L_EEEEENS5_IJNS4_10UnderscoreES1O_S1O_EEEEENS4_13SM90_TMA_LOADENS4_14ComposedLayoutINS4_7SwizzleILi3ELi4ELi3EEENS4_25smem_sparse_ptr_flag_bitsILi2ELi16EEENSJ_INS5_IJNS5_IJSB_SQ_EEENS5_IJSK_SF_EEEEEENS5_IJNS5_IJS1L_SG_EEESN_EEEEEEEvNS4_8identityES1R_NS1S_IS1U_NS4_18smem_ptr_flag_bitsILi16EEENSJ_INS5_IJSQ_SF_EEENS5_IJSF_SB_EEEEEEEvS24_EENS_8epilogue10collective6detail29Sm90TmaWarpSpecializedAdapterINS2D_15DefaultEpilogueIfNS5_IJSB_llEEES2H_NS2C_6thread17LinearCombinationIfLi1EffLNS2I_9ScaleType4KindE0ELNS_15FloatRoundStyleE2EfEENS1_15EpilogueDefaultEEEEEvvEEEEvNT_6ParamsE,(.L_x_194 - _ZN7cutlass13device_kernelINS_4gemm6kernel13GemmUniversalIN4cute5tupleIJiiiiEEENS1_10collective13CollectiveMmaINS1_40MainloopSm90TmaGmmaWarpSpecializedSparseILi5ENS5_IJNS4_1CILi1EEESB_SB_EEENS1_32KernelTmaWarpSpecializedPingpongEEENS5_IJNSA_ILi64EEENSA_ILi128EEESG_EEENS_10bfloat16_tENS5_IJNS4_6LayoutINS5_IJiNS5_IJNSA_ILi2EEEiEEEiEEENS5_IJlNS5_IJSB_SK_EEElEEEEENSJ_INS5_IJNS5_IJNS5_IJNSA_ILi8EEESK_NSA_ILi4EEEEEEiEEENS5_IJNS5_IJNSA_ILi16EEESK_SR_EEEiEEEiEEENS5_IJNS5_IJNS5_IJSG_SU_NSA_ILi2048EEEEEENSA_ILi8192EEEEEENS5_IJNS5_IJSB_NSA_ILi1024EEENSA_ILi32EEEEEElEEElEEEEEEEESI_NS5_IJlSB_lEEENS4_8TiledMMAINS4_8MMA_AtomIJNS4_4SM904GMMA6SPARSE29GMMA_64x128x32_F32BF16BF16_SSILNS1D_5MajorE0ELS1G_0ELNS1D_7ScaleInE1ELS1H_1ELNS1D_9SparseSelE0EEEEEENSJ_ISC_NS5_IJNSA_ILi0EEES1L_S1L_EEEEENS5_IJNS4_10UnderscoreES1O_S1O_EEEEENS4_13SM90_TMA_LOADENS4_14ComposedLayoutINS4_7SwizzleILi3ELi4ELi3EEENS4_25smem_sparse_ptr_flag_bitsILi2ELi16EEENSJ_INS5_IJNS5_IJSB_SQ_EEENS5_IJSK_SF_EEEEEENS5_IJNS5_IJS1L_SG_EEESN_EEEEEEEvNS4_8identityES1R_NS1S_IS1U_NS4_18smem_ptr_flag_bitsILi16EEENSJ_INS5_IJSQ_SF_EEENS5_IJSF_SB_EEEEEEEvS24_EENS_8epilogue10collective6detail29Sm90TmaWarpSpecializedAdapterINS2D_15DefaultEpilogueIfNS5_IJSB_llEEES2H_NS2C_6thread17LinearCombinationIfLi1EffLNS2I_9ScaleType4KindE0ELNS_15FloatRoundStyleE2EfEENS1_15EpilogueDefaultEEEEEvvEEEEvNT_6ParamsE)
        .other          _ZN7cutlass13device_kernelINS_4gemm6kernel13GemmUniversalIN4cute5tupleIJiiiiEEENS1_10collective13CollectiveMmaINS1_40MainloopSm90TmaGmmaWarpSpecializedSparseILi5ENS5_IJNS4_1CILi1EEESB_SB_EEENS1_32KernelTmaWarpSpecializedPingpongEEENS5_IJNSA_ILi64EEENSA_ILi128EEESG_EEENS_10bfloat16_tENS5_IJNS4_6LayoutINS5_IJiNS5_IJNSA_ILi2EEEiEEEiEEENS5_IJlNS5_IJSB_SK_EEElEEEEENSJ_INS5_IJNS5_IJNS5_IJNSA_ILi8EEESK_NSA_ILi4EEEEEEiEEENS5_IJNS5_IJNSA_ILi16EEESK_SR_EEEiEEEiEEENS5_IJNS5_IJNS5_IJSG_SU_NSA_ILi2048EEEEEENSA_ILi8192EEEEEENS5_IJNS5_IJSB_NSA_ILi1024EEENSA_ILi32EEEEEElEEElEEEEEEEESI_NS5_IJlSB_lEEENS4_8TiledMMAINS4_8MMA_AtomIJNS4_4SM904GMMA6SPARSE29GMMA_64x128x32_F32BF16BF16_SSILNS1D_5MajorE0ELS1G_0ELNS1D_7ScaleInE1ELS1H_1ELNS1D_9SparseSelE0EEEEEENSJ_ISC_NS5_IJNSA_ILi0EEES1L_S1L_EEEEENS5_IJNS4_10UnderscoreES1O_S1O_EEEEENS4_13SM90_TMA_LOADENS4_14ComposedLayoutINS4_7SwizzleILi3ELi4ELi3EEENS4_25smem_sparse_ptr_flag_bitsILi2ELi16EEENSJ_INS5_IJNS5_IJSB_SQ_EEENS5_IJSK_SF_EEEEEENS5_IJNS5_IJS1L_SG_EEESN_EEEEEEEvNS4_8identityES1R_NS1S_IS1U_NS4_18smem_ptr_flag_bitsILi16EEENSJ_INS5_IJSQ_SF_EEENS5_IJSF_SB_EEEEEEEvS24_EENS_8epilogue10collective6detail29Sm90TmaWarpSpecializedAdapterINS2D_15DefaultEpilogueIfNS5_IJSB_llEEES2H_NS2C_6thread17LinearCombinationIfLi1EffLNS2I_9ScaleType4KindE0ELNS_15FloatRoundStyleE2EfEENS1_15EpilogueDefaultEEEEEvvEEEEvNT_6ParamsE,@"STO_CUDA_ENTRY STV_DEFAULT"
_ZN7cutlass13device_kernelINS_4gemm6kernel13GemmUniversalIN4cute5tupleIJiiiiEEENS1_10collective13CollectiveMmaINS1_40MainloopSm90TmaGmmaWarpSpecializedSparseILi5ENS5_IJNS4_1CILi1EEESB_SB_EEENS1_32KernelTmaWarpSpecializedPingpongEEENS5_IJNSA_ILi64EEENSA_ILi128EEESG_EEENS_10bfloat16_tENS5_IJNS4_6LayoutINS5_IJiNS5_IJNSA_ILi2EEEiEEEiEEENS5_IJlNS5_IJSB_SK_EEElEEEEENSJ_INS5_IJNS5_IJNS5_IJNSA_ILi8EEESK_NSA_ILi4EEEEEEiEEENS5_IJNS5_IJNSA_ILi16EEESK_SR_EEEiEEEiEEENS5_IJNS5_IJNS5_IJSG_SU_NSA_ILi2048EEEEEENSA_ILi8192EEEEEENS5_IJNS5_IJSB_NSA_ILi1024EEENSA_ILi32EEEEEElEEElEEEEEEEESI_NS5_IJlSB_lEEENS4_8TiledMMAINS4_8MMA_AtomIJNS4_4SM904GMMA6SPARSE29GMMA_64x128x32_F32BF16BF16_SSILNS1D_5MajorE0ELS1G_0ELNS1D_7ScaleInE1ELS1H_1ELNS1D_9SparseSelE0EEEEEENSJ_ISC_NS5_IJNSA_ILi0EEES1L_S1L_EEEEENS5_IJNS4_10UnderscoreES1O_S1O_EEEEENS4_13SM90_TMA_LOADENS4_14ComposedLayoutINS4_7SwizzleILi3ELi4ELi3EEENS4_25smem_sparse_ptr_flag_bitsILi2ELi16EEENSJ_INS5_IJNS5_IJSB_SQ_EEENS5_IJSK_SF_EEEEEENS5_IJNS5_IJS1L_SG_EEESN_EEEEEEEvNS4_8identityES1R_NS1S_IS1U_NS4_18smem_ptr_flag_bitsILi16EEENSJ_INS5_IJSQ_SF_EEENS5_IJSF_SB_EEEEEEEvS24_EENS_8epilogue10collective6detail29Sm90TmaWarpSpecializedAdapterINS2D_15DefaultEpilogueIfNS5_IJSB_llEEES2H_NS2C_6thread17LinearCombinationIfLi1EffLNS2I_9ScaleType4KindE0ELNS_15FloatRoundStyleE2EfEENS1_15EpilogueDefaultEEEEEvvEEEEvNT_6ParamsE:
[----:B------:R-:W-:Y:S01]  /*0000*/  LDC R1, c[0x0][0x28] ;  /* 0x00000a00ff017b82 */ /* 0x000fe20000000800 */
[----:B------:R-:W0:Y:S01]  /*0010*/  S2R R10, SR_TID.X ;  /* 0x00000000000a7919 */ /* 0x000e220000002100 */
[----:B------:R-:W-:Y:S01]  /*0020*/  ELECT P0, URZ, PT ;  /* 0x00000000003f782f */ /* 0x000fe20003800000 */
[----:B------:R-:W-:Y:S01]  /*0030*/  BSSY B0, `(.L_x_0) ;  /* 0x0000012000007945 */ /* 0x000fe20003800000 */
[--C-:B0-----:R-:W-:Y:S02]  /*0040*/  SHF.R.U32.HI R0, RZ, 0x5, R10.reuse ;  /* 0x00000005ff007819 */ /* 0x101fe4000001160a */
[----:B------:R-:W-:-:S03]  /*0050*/  SHF.R.U32.HI R4, RZ, 0x7, R10 ;  /* 0x00000007ff047819 */ /* 0x000fc6000001160a */
[----:B------:R-:W0:Y:S04]  /*0060*/  SHFL.IDX PT, R2, R0, RZ, 0x1f ;  /* 0x00001fff00027589 */ /* 0x000e2800000e0000 */
[----:B------:R1:W2:Y:S01]  /*0070*/  SHFL.IDX PT, R5, R4, RZ, 0x1f ;  /* 0x00001fff04057589 */ /* 0x0002a200000e0000 */
[----:B0-----:R-:W-:-:S13]  /*0080*/  ISETP.NE.OR P0, PT, R2, RZ, !P0 ;  /* 0x000000ff0200720c */ /* 0x001fda0004705670 */
[----:B-12---:R-:W-:Y:S05]  /*0090*/  @P0 BRA `(.L_x_1) ;  /* 0x00000000002c0947 */ /* 0x006fea0003800000 */
[----:B------:R-:W-:Y:S02]  /*00a0*/  ULDC.64 UR4, c[0x0][0x198] ;  /* 0x0000660000047ab9 */ /* 0x000fe40000000a00 */
[----:B------:R-:W-:Y:S02]  /*00b0*/  UIADD3 UR6, UP0, UR4, 0xf0, URZ ;  /* 0x000000f004067890 */ /* 0x000fe4000ff1e03f */
[----:B------:R-:W-:Y:S02]  /*00c0*/  UIADD3 UR8, UP1, UR4, 0x1f0, URZ ;  /* 0x000001f004087890 */ /* 0x000fe4000ff3e03f */
[----:B------:R-:W-:Y:S02]  /*00d0*/  UIADD3 UR4, UP2, UR4, 0x2f0, URZ ;  /* 0x000002f004047890 */ /* 0x000fe4000ff5e03f */
[----:B------:R-:W-:Y:S02]  /*00e0*/  UIADD3.X UR7, URZ, UR5, URZ, UP0, !UPT ;  /* 0x000000053f077290 */ /* 0x000fe400087fe43f */
[----:B------:R-:W-:-:S02]  /*00f0*/  UIADD3.X UR9, URZ, UR5, URZ, UP1, !UPT ;  /* 0x000000053f097290 */ /* 0x000fc40008ffe43f */
[----:B------:R-:W-:-:S05]  /*0100*/  UIADD3.X UR5, URZ, UR5, URZ, UP2, !UPT ;  /* 0x000000053f057290 */ /* 0x000fca00097fe43f */
[----:B------:R0:W-:Y:S02]  /*0110*/  UTMACCTL.PF [UR6] ;  /* 0x00000000060079b9 */ /* 0x0001e40008040000 */
[----:B------:R0:W-:Y:S02]  /*0120*/  UTMACCTL.PF [UR8] ;  /* 0x00000000080079b9 */ /* 0x0001e40008040000 */
[----:B------:R0:W-:Y:S02]  /*0130*/  UTMACCTL.PF [UR4] ;  /* 0x00000000040079b9 */ /* 0x0001e40008040000 */
[----:B0-----:R-:W-:Y:S01]  /*0140*/  NOP ;  /* 0x0000000000007918 */ /* 0x001fe20000000000 */
.L_x_1:
[----:B------:R-:W-:Y:S05]  /*0150*/  BSYNC B0 ;  /* 0x0000000000007941 */ /* 0x000fea0003800000 */
.L_x_0:
[----:B------:R-:W0:Y:S02]  /*0160*/  SHFL.IDX PT, R3, R0, RZ, 0x1f ;  /* 0x00001fff00037589 */ /* 0x000e2400000e0000 */
[----:B0-----:R-:W-:-:S13]  /*0170*/  ISETP.NE.AND P0, PT, R3, RZ, PT ;  /* 0x000000ff0300720c */ /* 0x001fda0003f05270 */
[----:B------:R-:W-:Y:S05]  /*0180*/  @P0 BRA `(.L_x_2) ;  /* 0x0000000000600947 */ /* 0x000fea0003800000 */
[----:B------:R-:W0:Y:S01]  /*0190*/  S2UR UR8, SR_CgaCtaId ;  /* 0x00000000000879c3 */ /* 0x000e220000008800 */
[----:B------:R-:W-:Y:S01]  /*01a0*/  UMOV UR4, 0x400 ;  /* 0x0000040000047882 */ /* 0x000fe20000000000 */
[----:B------:R-:W-:Y:S01]  /*01b0*/  UMOV UR5, 0x1 ;  /* 0x0000000100057882 */ /* 0x000fe20000000000 */
[----:B------:R-:W-:Y:S01]  /*01c0*/  UMOV UR6, 0x80 ;  /* 0x0000008000067882 */ /* 0x000fe20000000000 */
[----:B------:R-:W-:Y:S01]  /*01d0*/  ELECT P0, URZ, PT ;  /* 0x00000000003f782f */ /* 0x000fe20003800000 */
[----:B------:R-:W-:-:S04]  /*01e0*/  UIADD3 UR6, -UR6, 0x100000, URZ ;  /* 0x0010000006067890 */ /* 0x000fc8000fffe13f */
[----:B------:R-:W-:Y:S02]  /*01f0*/  USHF.L.U32 UR7, UR6, 0xb, URZ ;  /* 0x0000000b06077899 */ /* 0x000fe4000800063f */
[----:B------:R-:W-:Y:S02]  /*0200*/  USHF.L.U32 UR6, UR6, 0x1, URZ ;  /* 0x0000000106067899 */ /* 0x000fe4000800063f */
[----:B0-----:R-:W-:Y:S02]  /*0210*/  ULEA UR8, UR8, UR4, 0x18 ;  /* 0x0000000408087291 */ /* 0x001fe4000f8ec03f */
[----:B------:R-:W-:-:S04]  /*0220*/  UIADD3 UR4, -UR5, 0x100000, URZ ;  /* 0x0010000005047890 */ /* 0x000fc8000fffe13f */
[----:B------:R-:W-:Y:S02]  /*0230*/  USHF.L.U32 UR5, UR4, 0xb, URZ ;  /* 0x0000000b04057899 */ /* 0x000fe4000800063f */
[----:B------:R-:W-:Y:S01]  /*0240*/  USHF.L.U32 UR4, UR4, 0x1, URZ ;  /* 0x0000000104047899 */ /* 0x000fe2000800063f */
[----:B------:R-:W0:Y:S11]  /*0250*/  FENCE.VIEW.ASYNC.S ;  /* 0x00000000000073c6 */ /* 0x000e360000000000 */
[----:B0-----:R0:W1:Y:S01]  /*0260*/  SYNCS.EXCH.64 URZ, [UR8], UR4 ;  /* 0x00000004083f75b2 */ /* 0x0010620008000100 */
[----:B------:R0:W2:Y:S01]  /*0270*/  SYNCS.EXCH.64 URZ, [UR8+0x28], UR6 ;  /* 0x00002806083f75b2 */ /* 0x0000a20008000100 */
[----:B------:R0:W3:Y:S01]  /*0280*/  SYNCS.EXCH.64 URZ, [UR8+0x8], UR4 ;  /* 0x00000804083f75b2 */ /* 0x0000e20008000100 */
[----:B------:R0:W4:Y:S01]  /*0290*/  SYNCS.EXCH.64 URZ, [UR8+0x30], UR6 ;  /* 0x00003006083f75b2 */ /* 0x0001220008000100 */
[----:B------:R0:W0:Y:S01]  /*02a0*/  SYNCS.EXCH.64 URZ, [UR8+0x10], UR4 ;  /* 0x00001004083f75b2 */ /* 0x0000220008000100 */
[----:B------:R0:W0:Y:S01]  /*02b0*/  SYNCS.EXCH.64 URZ, [UR8+0x38], UR6 ;  /* 0x00003806083f75b2 */ /* 0x0000220008000100 */
[----:B------:R0:W0:Y:S01]  /*02c0*/  SYNCS.EXCH.64 URZ, [UR8+0x18], UR4 ;  /* 0x00001804083f75b2 */ /* 0x0000220008000100 */
[----:B------:R0:W0:Y:S01]  /*02d0*/  SYNCS.EXCH.64 URZ, [UR8+0x40], UR6 ;  /* 0x00004006083f75b2 */ /* 0x0000220008000100 */
[----:B------:R0:W0:Y:S01]  /*02e0*/  SYNCS.EXCH.64 URZ, [UR8+0x20], UR4 ;  /* 0x00002004083f75b2 */ /* 0x0000220008000100 */
[----:B------:R0:W0:Y:S01]  /*02f0*/  SYNCS.EXCH.64 URZ, [UR8+0x48], UR6 ;  /* 0x00004806083f75b2 */ /* 0x0000220008000100 */
[----:B------:R-:W-:Y:S01]  /*0300*/  NOP ;  /* 0x0000000000007918 */ /* 0x000fe20000000000 */
.L_x_2:
[----:B------:R-:W5:Y:S01]  /*0310*/  SHFL.IDX PT, R6, R0, RZ, 0x1f ;  /* 0x00001fff00067589 */ /* 0x000f6200000e0000 */
[----:B------:R-:W-:Y:S01]  /*0320*/  ELECT P0, URZ, PT ;  /* 0x00000000003f782f */ /* 0x000fe20003800000 */
[----:B------:R-:W-:Y:S01]  /*0330*/  NOP ;  /* 0x0000000000007918 */ /* 0x000fe20000000000 */
[----:B------:R-:W-:Y:S01]  /*0340*/  ELECT P1, URZ, PT ;  /* 0x00000000003f782f */ /* 0x000fe20003820000 */
[----:B------:R-:W1:Y:S01]  /*0350*/  SHFL.IDX PT, R3, R0, RZ, 0x1f ;  /* 0x00001fff00037589 */ /* 0x000e6200000e0000 */
[----:B0-----:R-:W-:Y:S01]  /*0360*/  UMOV UR4, 0x20 ;  /* 0x0000002000047882 */ /* 0x001fe20000000000 */
[----:B------:R-:W-:Y:S01]  /*0370*/  UMOV UR11, 0x80 ;  /* 0x00000080000b7882 */ /* 0x000fe20000000000 */
[----:B------:R-:W-:Y:S01]  /*0380*/  NOP ;  /* 0x0000000000007918 */ /* 0x000fe20000000000 */
[----:B------:R-:W0:Y:S01]  /*0390*/  SHFL.IDX PT, R4, R4, RZ, 0x1f ;  /* 0x00001fff04047589 */ /* 0x000e2200000e0000 */
[C---:B------:R-:W-:Y:S01]  /*03a0*/  VIADD R33, R5.reuse, 0xffffffff ;  /* 0xffffffff05217836 */ /* 0x040fe20000000000 */
[----:B------:R-:W-:Y:S01]  /*03b0*/  ULDC.64 UR20, c[0x0][0x208] ;  /* 0x0000820000147ab9 */ /* 0x000fe20000000a00 */
[----:B------:R-:W-:-:S03]  /*03c0*/  ISETP.NE.AND P2, PT, R5, RZ, PT ;  /* 0x000000ff0500720c */ /* 0x000fc60003f45270 */
[----:B------:R-:W-:Y:S02]  /*03d0*/  ISETP.GE.U32.AND P3, PT, R33, 0x2, PT ;  /* 0x000000022100780c */ /* 0x000fe40003f66070 */
[----:B-----5:R-:W-:Y:S02]  /*03e0*/  ISETP.NE.OR P0, PT, R6, RZ, !P0 ;  /* 0x000000ff0600720c */ /* 0x020fe40004705670 */
[----:B-1----:R-:W-:Y:S02]  /*03f0*/  ISETP.NE.OR P1, PT, R3, RZ, !P1 ;  /* 0x000000ff0300720c */ /* 0x002fe40004f25670 */
[----:B------:R-:W-:Y:S02]  /*0400*/  SHF.R.S32.HI R3, RZ, 0x1f, R2 ;  /* 0x0000001fff037819 */ /* 0x000fe40000011402 */
[----:B0-----:R-:W-:Y:S02]  /*0410*/  R2UR UR16, R4 ;  /* 0x00000000041072ca */ /* 0x001fe400000e0000 */
[----:B------:R-:W-:-:S05]  /*0420*/  LEA.HI R3, R3, R2, RZ, 0x2 ;  /* 0x0000000203037211 */ /* 0x000fca00078f10ff */
[----:B------:R-:W-:Y:S01]  /*0430*/  VOTEU.ALL UP0, P0 ;  /* 0x00000000003f7886 */ /* 0x000fe20000000000 */
[----:B------:R-:W-:Y:S01]  /*0440*/  LOP3.LUT R3, R3, 0xfffffffc, RZ, 0xc0, !PT ;  /* 0xfffffffc03037812 */ /* 0x000fe200078ec0ff */
[----:B------:R-:W-:-:S03]  /*0450*/  VOTEU.ALL UP1, P1 ;  /* 0x00000000003f7886 */ /* 0x000fc60000820000 */
[----:B------:R-:W0:Y:S01]  /*0460*/  @!UP0 S2UR UR7, SR_CgaCtaId ;  /* 0x00000000000789c3 */ /* 0x000e220000008800 */
[----:B------:R-:W-:Y:S01]  /*0470*/  @!UP0 UMOV UR6, 0x400 ;  /* 0x0000040000068882 */ /* 0x000fe20000000000 */
[----:B------:R-:W-:-:S04]  /*0480*/  @!UP0 UIADD3 UR4, -UR4, 0x100000, URZ ;  /* 0x0010000004048890 */ /* 0x000fc8000fffe13f */
[----:B------:R-:W-:Y:S02]  /*0490*/  @!UP0 USHF.L.U32 UR5, UR4, 0xb, URZ ;  /* 0x0000000b04058899 */ /* 0x000fe4000800063f */
[----:B------:R-:W-:Y:S01]  /*04a0*/  @!UP0 USHF.L.U32 UR4, UR4, 0x1, URZ ;  /* 0x0000000104048899 */ /* 0x000fe2000800063f */
[----:B------:R-:W-:Y:S01]  /*04b0*/  IMAD.IADD R20, R2, 0x1, -R3 ;  /* 0x0000000102147824 */ /* 0x000fe200078e0a03 */
[----:B------:R-:W-:Y:S01]  /*04c0*/  @!UP1 UMOV UR9, 0x400 ;  /* 0x0000040000099882 */ /* 0x000fe20000000000 */
[----:B------:R-:W-:Y:S01]  /*04d0*/  VOTEU.ALL UP2, P1 ;  /* 0x00000000003f7886 */ /* 0x000fe20000840000 */
[----:B------:R-:W-:Y:S01]  /*04e0*/  VOTEU.ALL UP3, P1 ;  /* 0x00000000003f7886 */ /* 0x000fe20000860000 */
[----:B------:R-:W-:Y:S01]  /*04f0*/  VOTEU.ALL UP4, P1 ;  /* 0x00000000003f7886 */ /* 0x000fe20000880000 */
[----:B------:R-:W1:Y:S01]  /*0500*/  @!UP1 S2UR UR10, SR_CgaCtaId ;  /* 0x00000000000a99c3 */ /* 0x000e620000008800 */
[----:B------:R-:W-:Y:S01]  /*0510*/  VOTEU.ALL UP5, P1 ;  /* 0x00000000003f7886 */ /* 0x000fe200008a0000 */
[----:B------:R-:W-:-:S04]  /*0520*/  SHF.R.S32.HI R3, RZ, 0x1f, R10 ;  /* 0x0000001fff037819 */ /* 0x000fc8000001140a */
[----:B------:R-:W-:-:S04]  /*0530*/  LEA.HI R3, R3, R10, RZ, 0x7 ;  /* 0x0000000a03037211 */ /* 0x000fc800078f38ff */
[----:B------:R-:W-:-:S05]  /*0540*/  LOP3.LUT R3, R3, 0xffffff80, RZ, 0xc0, !PT ;  /* 0xffffff8003037812 */ /* 0x000fca00078ec0ff */
[----:B------:R-:W-:Y:S01]  /*0550*/  IMAD.IADD R11, R10, 0x1, -R3 ;  /* 0x000000010a0b7824 */ /* 0x000fe200078e0a03 */
[----:B0-----:R-:W-:Y:S02]  /*0560*/  @!UP0 ULEA UR8, UR7, UR6, 0x18 ;  /* 0x0000000607088291 */ /* 0x001fe4000f8ec03f */
[----:B------:R-:W-:-:S04]  /*0570*/  @!UP1 UIADD3 UR6, -UR11, 0x100000, URZ ;  /* 0x001000000b069890 */ /* 0x000fc8000fffe13f */
[----:B------:R-:W-:Y:S02]  /*0580*/  @!UP1 USHF.L.U32 UR7, UR6, 0xb, URZ ;  /* 0x0000000b06079899 */ /* 0x000fe4000800063f */
[----:B------:R-:W-:Y:S01]  /*0590*/  @!UP1 USHF.L.U32 UR6, UR6, 0x1, URZ ;  /* 0x0000000106069899 */ /* 0x000fe2000800063f */
[----:B------:R-:W-:Y:S01]  /*05a0*/  VOTEU.ALL UP0, P0 ;  /* 0x00000000003f7886 */ /* 0x000fe20000000000 */
[----:B-1----:R-:W-:Y:S01]  /*05b0*/  @!UP1 ULEA UR9, UR10, UR9, 0x18 ;  /* 0x000000090a099291 */ /* 0x002fe2000f8ec03f */
[----:B------:R-:W-:Y:S02]  /*05c0*/  VOTEU.ALL UP1, P0 ;  /* 0x00000000003f7886 */ /* 0x000fe40000020000 */
[----:B------:R-:W-:Y:S01]  /*05d0*/  ULDC.64 UR10, c[0x0][0x698] ;  /* 0x0001a600000a7ab9 */ /* 0x000fe20000000a00 */
[----:B------:R-:W-:Y:S01]  /*05e0*/  ISETP.NE.AND P0, PT, R20, 0x3, PT ;  /* 0x000000031400780c */ /* 0x000fe20003f05270 */
[----:B------:R-:W0:Y:S02]  /*05f0*/  FENCE.VIEW.ASYNC.S ;  /* 0x00000000000073c6 */ /* 0x000e240000000000 */
[----:B0-----:R0:W2:Y:S01]  /*0600*/  @!UP0 SYNCS.EXCH.64 URZ, [UR8+0x80], UR4 ;  /* 0x00008004083f85b2 */ /* 0x0010a20008000100 */
[----:B------:R-:W-:-:S02]  /*0610*/  ISETP.NE.U32.AND P1, PT, RZ, UR10, PT ;  /* 0x0000000aff007c0c */ /* 0x000fc4000bf25070 */
[----:B------:R-:W-:Y:S02]  /*0620*/  ISETP.EQ.OR P0, PT, R20, RZ, !P0 ;  /* 0x000000ff1400720c */ /* 0x000fe40004702670 */
[----:B------:R-:W-:Y:S02]  /*0630*/  ISETP.NE.AND.EX P1, PT, RZ, UR11, PT, P1 ;  /* 0x0000000bff007c0c */ /* 0x000fe4000bf25310 */
[----:B------:R-:W-:-:S04]  /*0640*/  ISETP.EQ.AND P0, PT, R5, RZ, P0 ;  /* 0x000000ff0500720c */ /* 0x000fc80000702270 */
[----:B------:R-:W-:-:S04]  /*0650*/  SEL R6, RZ, 0x1, !P0 ;  /* 0x00000001ff067807 */ /* 0x000fc80004000000 */
[----:B------:R-:W-:Y:S01]  /*0660*/  SEL R6, R6, 0x2, P3 ;  /* 0x0000000206067807 */ /* 0x000fe20001800000 */
[----:B------:R0:W2:Y:S01]  /*0670*/  @!UP1 SYNCS.EXCH.64 URZ, [UR8+0x88], UR4 ;  /* 0x00008804083f95b2 */ /* 0x0000a20008000100 */
[----:B------:R-:W-:Y:S01]  /*0680*/  NOP ;  /* 0x0000000000007918 */ /* 0x000fe20000000000 */
[----:B------:R0:W2:Y:S01]  /*0690*/  @!UP2 SYNCS.EXCH.64 URZ, [UR9+0x60], UR6 ;  /* 0x00006006093fa5b2 */ /* 0x0000a20008000100 */
[----:B------:R0:W2:Y:S01]  /*06a0*/  @!UP3 SYNCS.EXCH.64 URZ, [UR9+0x68], UR6 ;  /* 0x00006806093fb5b2 */ /* 0x0000a20008000100 */
[----:B------:R0:W2:Y:S01]  /*06b0*/  @!UP4 SYNCS.EXCH.64 URZ, [UR9+0x70], UR6 ;  /* 0x00007006093fc5b2 */ /* 0x0000a20008000100 */
[----:B------:R0:W2:Y:S01]  /*06c0*/  @!UP5 SYNCS.EXCH.64 URZ, [UR9+0x78], UR6 ;  /* 0x00007806093fd5b2 */ /* 0x0000a20008000100 */
[----:B------:R-:W-:Y:S01]  /*06d0*/  NOP ;  /* 0x0000000000007918 */ /* 0x000fe20000000000 */
[----:B--234-:R-:W-:Y:S06]  /*06e0*/  BAR.SYNC.DEFER_BLOCKING 0x0 ;  /* 0x0000000000007b1d */ /* 0x01cfec0000010000 */
[----:B0-----:R-:W-:Y:S05]  /*06f0*/  @!P1 BRA `(.L_x_3) ;  /* 0x00000000001c9947 */ /* 0x001fea0003800000 */
[----:B------:R-:W0:Y:S02]  /*0700*/  LDC.64 R2, c[0x0][0x698] ;  /* 0x0001a600ff027b82 */ /* 0x000e240000000a00 */
[----:B0-----:R-:W2:Y:S02]  /*0710*/  LDG.E.64 R2, desc[UR20][R2.64] ;  /* 0x0000001402027981 */ /* 0x001ea4000c1e1b00 */
[----:B--2---:R-:W-:-:S04]  /*0720*/  ISETP.NE.U32.AND P0, PT, R2, RZ, PT ;  /* 0x000000ff0200720c */ /* 0x004fc80003f05070 */
[----:B------:R-:W-:-:S13]  /*0730*/  ISETP.NE.AND.EX P0, PT, R3, RZ, PT, P0 ;  /* 0x000000ff0300720c */ /* 0x000fda0003f05300 */
[----:B------:R-:W-:Y:S05]  /*0740*/  @!P0 BRA `(.L_x_3) ;  /* 0x0000000000088947 */ /* 0x000fea0003800000 */
[----:B------:R2:W5:Y:S01]  /*0750*/  LD.E R7, desc[UR20][R2.64] ;  /* 0x0000001402077980 */ /* 0x000562000c101900 */
[----:B------:R-:W-:Y:S05]  /*0760*/  BRA `(.L_x_4) ;  /* 0x0000000000207947 */ /* 0x000fea0003800000 */
.L_x_3:
[----:B------:R-:W-:Y:S02]  /*0770*/  ULDC.64 UR4, c[0x0][0x688] ;  /* 0x0001a20000047ab9 */ /* 0x000fe40000000a00 */
[----:B------:R-:W-:-:S04]  /*0780*/  ISETP.NE.U32.AND P0, PT, RZ, UR4, PT ;  /* 0x00000004ff007c0c */ /* 0x000fc8000bf05070 */
[----:B------:R-:W-:-:S13]  /*0790*/  ISETP.NE.AND.EX P0, PT, RZ, UR5, PT, P0 ;  /* 0x00000005ff007c0c */ /* 0x000fda000bf05300 */
[----:B------:R-:W-:Y:S05]  /*07a0*/  @!P0 BRA `(.L_x_5) ;  /* 0x00000000000c8947 */ /* 0x000fea0003800000 */
[----:B------:R-:W0:Y:S02]  /*07b0*/  LDC.64 R2, c[0x0][0x688] ;  /* 0x0001a200ff027b82 */ /* 0x000e240000000a00 */
[----:B0-----:R1:W5:Y:S01]  /*07c0*/  LDG.E R7, desc[UR20][R2.64] ;  /* 0x0000001402077981 */ /* 0x001362000c1e1900 */
[----:B------:R-:W-:Y:S05]  /*07d0*/  BRA `(.L_x_4) ;  /* 0x0000000000047947 */ /* 0x000fea0003800000 */
.L_x_5:
[----:B------:R-:W0:Y:S02]  /*07e0*/  LDC R7, c[0x0][0x680] ;  /* 0x0001a000ff077b82 */ /* 0x000e240000000800 */
.L_x_4:
[----:B------:R-:W-:Y:S02]  /*07f0*/  ULDC.64 UR4, c[0x0][0x6a0] ;  /* 0x0001a80000047ab9 */ /* 0x000fe40000000a00 */
[----:B------:R-:W-:-:S04]  /*0800*/  ISETP.NE.U32.AND P0, PT, RZ, UR4, PT ;  /* 0x00000004ff007c0c */ /* 0x000fc8000bf05070 */
[----:B------:R-:W-:-:S13]  /*0810*/  ISETP.NE.AND.EX P0, PT, RZ, UR5, PT, P0 ;  /* 0x00000005ff007c0c */ /* 0x000fda000bf05300 */
[----:B------:R-:W-:Y:S05]  /*0820*/  @!P0 BRA `(.L_x_6) ;  /* 0x00000000001c8947 */ /* 0x000fea0003800000 */
[----:B-12---:R-:W1:Y:S02]  /*0830*/  LDC.64 R2, c[0x0][0x6a0] ;  /* 0x0001a800ff027b82 */ /* 0x006e640000000a00 */
[----:B-1----:R-:W2:Y:S02]  /*0840*/  LDG.E.64 R2, desc[UR20][R2.64] ;  /* 0x0000001402027981 */ /* 0x002ea4000c1e1b00 */
[----:B--2---:R-:W-:-:S04]  /*0850*/  ISETP.NE.U32.AND P0, PT, R2, RZ, PT ;  /* 0x000000ff0200720c */ /* 0x004fc80003f05070 */
[----:B------:R-:W-:-:S13]  /*0860*/  ISETP.NE.AND.EX P0, PT, R3, RZ, PT, P0 ;  /* 0x000000ff0300720c */ /* 0x000fda0003f05300 */
[----:B------:R-:W-:Y:S05]  /*0870*/  @!P0 BRA `(.L_x_6) ;  /* 0x0000000000088947 */ /* 0x000fea0003800000 */
[----:B------:R1:W5:Y:S01]  /*0880*/  LD.E R13, desc[UR20][R2.64] ;  /* 0x00000014020d7980 */ /* 0x000362000c101900 */
[----:B------:R-:W-:Y:S05]  /*0890*/  BRA `(.L_x_7) ;  /* 0x0000000000207947 */ /* 0x000fea0003800000 */
.L_x_6:
[----:B------:R-:W-:Y:S02]  /*08a0*/  ULDC.64 UR4, c[0x0][0x690] ;  /* 0x0001a40000047ab9 */ /* 0x000fe40000000a00 */
[----:B------:R-:W-:-:S04]  /*08b0*/  ISETP.NE.U32.AND P0, PT, RZ, UR4, PT ;  /* 0x00000004ff007c0c */ /* 0x000fc8000bf05070 */
[----:B------:R-:W-:-:S13]  /*08c0*/  ISETP.NE.AND.EX P0, PT, RZ, UR5, PT, P0 ;  /* 0x00000005ff007c0c */ /* 0x000fda000bf05300 */
[----:B------:R-:W-:Y:S05]  /*08d0*/  @!P0 BRA `(.L_x_8) ;  /* 0x00000000000c8947 */ /* 0x000fea0003800000 */
[----:B-12---:R-:W1:Y:S02]  /*08e0*/  LDC.64 R2, c[0x0][0x690] ;  /* 0x0001a400ff027b82 */ /* 0x006e640000000a00 */
[----:B-1----:R4:W5:Y:S01]  /*08f0*/  LDG.E R13, desc[UR20][R2.64] ;  /* 0x00000014020d7981 */ /* 0x002962000c1e1900 */
[----:B------:R-:W-:Y:S05]  /*0900*/  BRA `(.L_x_7) ;  /* 0x0000000000047947 */ /* 0x000fea0003800000 */
.L_x_8:
[----:B------:R-:W3:Y:S02]  /*0910*/  LDC R13, c[0x0][0x684] ;  /* 0x0001a100ff0d7b82 */ /* 0x000ee40000000800 */
.L_x_7:
[----:B------:R-:W0:Y:S01]  /*0920*/  LDC R0, c[0x0][0x75c] ;  /* 0x0001d700ff007b82 */ /* 0x000e220000000800 */
[----:B------:R-:W1:Y:S01]  /*0930*/  S2R R21, SR_CTAID.Y ;  /* 0x0000000000157919 */ /* 0x000e620000002600 */
[----:B------:R-:W-:Y:S01]  /*0940*/  ULDC UR8, c[0x0][0x604] ;  /* 0x0001810000087ab9 */ /* 0x000fe20000000800 */
[----:B------:R-:W-:Y:S01]  /*0950*/  ISETP.NE.AND P0, PT, R5, 0x2, PT ;  /* 0x000000020500780c */ /* 0x000fe20003f05270 */
[----:B------:R-:W-:Y:S01]  /*0960*/  UIADD3 UR8, UR8, 0x3f, URZ ;  /* 0x0000003f08087890 */ /* 0x000fe2000fffe03f */
[----:B------:R-:W3:Y:S01]  /*0970*/  S2R R14, SR_CTAID.X ;  /* 0x00000000000e7919 */ /* 0x000ee20000002500 */
[----:B------:R-:W-:Y:S01]  /*0980*/  UMOV UR5, URZ ;  /* 0x0000003f00057c82 */ /* 0x000fe20008000000 */
[----:B------:R-:W-:Y:S01]  /*0990*/  UMOV UR4, URZ ;  /* 0x0000003f00047c82 */ /* 0x000fe20008000000 */
[----:B------:R-:W-:Y:S01]  /*09a0*/  USHF.R.S32.HI UR9, URZ, 0x1f, UR8 ;  /* 0x0000001f3f097899 */ /* 0x000fe20008011408 */
[----:B------:R-:W-:-:S03]  /*09b0*/  ULDC.64 UR10, c[0x0][0x750] ;  /* 0x0001d400000a7ab9 */ /* 0x000fc60000000a00 */
[----:B------:R-:W-:Y:S01]  /*09c0*/  ULEA.HI UR9, UR9, UR8, URZ, 0x6 ;  /* 0x0000000809097291 */ /* 0x000fe2000f8f303f */
[----:B0-----:R-:W-:-:S13]  /*09d0*/  ISETP.NE.AND P4, PT, R0, 0x1, PT ;  /* 0x000000010000780c */ /* 0x001fda0003f85270 */
[----:B------:R-:W3:Y:S01]  /*09e0*/  @P4 LDC R15, c[0x0][0x10] ;  /* 0x00000400ff0f4b82 */ /* 0x000ee20000000800 */
[----:B-12-4-:R-:W-:Y:S02]  /*09f0*/  @P4 IMAD.MOV.U32 R2, RZ, RZ, R21 ;  /* 0x000000ffff024224 */ /* 0x016fe400078e0015 */
[----:B------:R-:W-:Y:S02]  /*0a00*/  @P4 IMAD.MOV.U32 R3, RZ, RZ, RZ ;  /* 0x000000ffff034224 */ /* 0x000fe400078e00ff */
[----:B------:R-:W-:-:S03]  /*0a10*/  @P4 IMAD.MOV.U32 R5, RZ, RZ, RZ ;  /* 0x000000ffff054224 */ /* 0x000fc600078e00ff */
[----:B------:R-:W0:Y:S01]  /*0a20*/  @!P4 LDC R9, c[0x0][0xc] ;  /* 0x00000300ff09cb82 */ /* 0x000e220000000800 */
[----:B------:R-:W-:Y:S01]  /*0a30*/  ULDC UR6, c[0x0][0xc] ;  /* 0x0000030000067ab9 */ /* 0x000fe20000000800 */
[----:B------:R-:W-:Y:S02]  /*0a40*/  ULDC UR7, c[0x0][0x10] ;  /* 0x0000040000077ab9 */ /* 0x000fe40000000800 */
[----:B------:R-:W-:-:S04]  /*0a50*/  UIMAD.WIDE.U32 UR6, UR6, UR7, URZ ;  /* 0x00000007060672a5 */ /* 0x000fc8000f8e003f */
[----:B------:R-:W1:Y:S01]  /*0a60*/  LDC R8, c[0x0][0x14] ;  /* 0x00000500ff087b82 */ /* 0x000e620000000800 */
[----:B---3--:R-:W-:-:S04]  /*0a70*/  @P4 IMAD.WIDE.U32 R2, R14, R15, R2 ;  /* 0x0000000f0e024225 */ /* 0x008fc800078e0002 */
[----:B------:R-:W-:Y:S02]  /*0a80*/  IMAD.MOV.U32 R15, RZ, RZ, RZ ;  /* 0x000000ffff0f7224 */ /* 0x000fe400078e00ff */
[----:B------:R-:W-:Y:S02]  /*0a90*/  @P4 IMAD.IADD R3, R3, 0x1, R5 ;  /* 0x0000000103034824 */ /* 0x000fe400078e0205 */
[----:B0-----:R-:W-:-:S04]  /*0aa0*/  @!P4 IMAD.WIDE.U32 R4, R9, R21, R14 ;  /* 0x000000150904c225 */ /* 0x001fc800078e000e */
[----:B------:R-:W-:Y:S02]  /*0ab0*/  @!P4 IMAD.MOV.U32 R2, RZ, RZ, R4 ;  /* 0x000000ffff02c224 */ /* 0x000fe400078e0004 */
[----:B------:R-:W-:Y:S02]  /*0ac0*/  @!P4 IMAD.MOV.U32 R3, RZ, RZ, R5 ;  /* 0x000000ffff03c224 */ /* 0x000fe400078e0005 */
[C---:B-1----:R-:W-:Y:S02]  /*0ad0*/  IMAD R17, R8.reuse, UR7, RZ ;  /* 0x0000000708117c24 */ /* 0x042fe4000f8e02ff */
[----:B------:R-:W-:Y:S01]  /*0ae0*/  IMAD.WIDE.U32 R8, R8, UR6, RZ ;  /* 0x0000000608087c25 */ /* 0x000fe2000f8e00ff */
[----:B------:R-:W-:-:S03]  /*0af0*/  USHF.R.S32.HI UR6, URZ, 0x6, UR9 ;  /* 0x000000063f067899 */ /* 0x000fc60008011409 */
[----:B------:R-:W-:Y:S01]  /*0b00*/  IMAD.IADD R12, R9, 0x1, R17 ;  /* 0x00000001090c7824 */ /* 0x000fe200078e0211 */
[----:B------:R-:W-:Y:S08]  /*0b10*/  @P0 BRA `(.L_x_9) ;  /* 0x0000000000200947 */ /* 0x000ff00003800000 */
[----:B------:R-:W-:Y:S01]  /*0b20*/  UISETP.GE.U32.AND UP0, UPT, UR6, 0x5, UPT ;  /* 0x000000050600788c */ /* 0x000fe2000bf06070 */
[----:B------:R-:W-:Y:S01]  /*0b30*/  IADD3 R2, P0, R2, R8, RZ ;  /* 0x0000000802027210 */ /* 0x000fe20007f1e0ff */
[----:B------:R-:W-:-:S04]  /*0b40*/  UIMAD.WIDE.U32 UR4, UR6, -0x33333333, URZ ;  /* 0xcccccccd060478a5 */ /* 0x000fc8000f8e003f */
[----:B------:R-:W-:Y:S01]  /*0b50*/  USHF.R.U32.HI UR5, URZ, 0x2, UR5 ;  /* 0x000000023f057899 */ /* 0x000fe20008011605 */
[----:B------:R-:W-:Y:S02]  /*0b60*/  IMAD.X R3, R12, 0x1, R3, P0 ;  /* 0x000000010c037824 */ /* 0x000fe400000e0603 */
[----:B------:R-:W-:Y:S02]  /*0b70*/  UMOV UR4, URZ ;  /* 0x0000003f00047c82 */ /* 0x000fe40008000000 */
[----:B------:R-:W-:Y:S02]  /*0b80*/  @UP0 ULOP3.LUT UR4, UR5, 0x1, URZ, 0xc0, !UPT ;  /* 0x0000000105040892 */ /* 0x000fe4000f8ec03f */
[----:B------:R-:W-:-:S12]  /*0b90*/  UIMAD UR5, UR5, -0x5, UR6 ;  /* 0xfffffffb050578a4 */ /* 0x000fd8000f8e0206 */
.L_x_9:
[----:B------:R-:W-:Y:S01]  /*0ba0*/  ISETP.GE.U32.AND P0, PT, R2, UR10, PT ;  /* 0x0000000a02007c0c */ /* 0x000fe2000bf06070 */
[----:B------:R-:W-:Y:S01]  /*0bb0*/  IMAD.MOV.U32 R5, RZ, RZ, -0x1 ;  /* 0xffffffffff057424 */ /* 0x000fe200078e00ff */
[----:B------:R-:W-:Y:S01]  /*0bc0*/  PRMT R16, RZ, 0x7610, R16 ;  /* 0x00007610ff107816 */ /* 0x000fe20000000010 */
[----:B------:R-:W-:Y:S01]  /*0bd0*/  IMAD.MOV.U32 R4, RZ, RZ, -0x1 ;  /* 0xffffffffff047424 */ /* 0x000fe200078e00ff */
[----:B------:R-:W-:Y:S01]  /*0be0*/  ISETP.GE.U32.AND.EX P0, PT, R3, UR11, PT, P0 ;  /* 0x0000000b03007c0c */ /* 0x000fe2000bf06100 */
[----:B------:R-:W-:-:S12]  /*0bf0*/  IMAD.MOV.U32 R0, RZ, RZ, -0x1 ;  /* 0xffffffffff007424 */ /* 0x000fd800078e00ff */
[----:B------:R-:W-:Y:S05]  /*0c00*/  @P0 BRA `(.L_x_10) ;  /* 0x00000004005c0947 */ /* 0x000fea0003800000 */
[----:B------:R-:W0:Y:S01]  /*0c10*/  LDC.64 R24, c[0x0][0x728] ;  /* 0x0001ca00ff187b82 */ /* 0x000e220000000a00 */
[----:B------:R-:W-:Y:S02]  /*0c20*/  IMAD.MOV.U32 R4, RZ, RZ, R2 ;  /* 0x000000ffff047224 */ /* 0x000fe400078e0002 */
[----:B------:R-:W-:-:S05]  /*0c30*/  IMAD.MOV.U32 R5, RZ, RZ, R3 ;  /* 0x000000ffff057224 */ /* 0x000fca00078e0003 */
[----:B------:R-:W1:Y:S08]  /*0c40*/  LDC R0, c[0x0][0x730] ;  /* 0x0001cc00ff007b82 */ /* 0x000e700000000800 */
[----:B------:R-:W2:Y:S01]  /*0c50*/  LDC.64 R26, c[0x0][0x720] ;  /* 0x0001c800ff1a7b82 */ /* 0x000ea20000000a00 */
[----:B0-----:R-:W-:-:S04]  /*0c60*/  ISETP.NE.U32.AND P0, PT, R24, RZ, PT ;  /* 0x000000ff1800720c */ /* 0x001fc80003f05070 */
[----:B------:R-:W-:-:S13]  /*0c70*/  ISETP.NE.AND.EX P0, PT, R25, RZ, PT, P0 ;  /* 0x000000ff1900720c */ /* 0x000fda0003f05300 */
[----:B-12---:R-:W-:Y:S05]  /*0c80*/  @!P0 BRA `(.L_x_11) ;  /* 0x0000000000288947 */ /* 0x006fea0003800000 */
[----:B------:R-:W0:Y:S02]  /*0c90*/  LDC R19, c[0x0][0x734] ;  /* 0x0001cd00ff137b82 */ /* 0x000e240000000800 */
[----:B0-----:R-:W-:-:S05]  /*0ca0*/  IADD3 R19, P0, R2, R19, RZ ;  /* 0x0000001302137210 */ /* 0x001fca0007f1e0ff */
[----:B------:R-:W-:-:S04]  /*0cb0*/  IMAD.X R23, RZ, RZ, R3, P0 ;  /* 0x000000ffff177224 */ /* 0x000fc800000e0603 */
[----:B------:R-:W-:-:S04]  /*0cc0*/  IMAD.WIDE.U32 R4, R23, R24, RZ ;  /* 0x0000001817047225 */ /* 0x000fc800078e00ff */
[----:B------:R-:W-:-:S04]  /*0cd0*/  IMAD.WIDE.U32 R16, P0, R19, R25, R4 ;  /* 0x0000001913107225 */ /* 0x000fc80007800004 */
[----:B------:R-:W-:-:S04]  /*0ce0*/  IMAD.WIDE.U32 R4, R19, R24, RZ ;  /* 0x0000001813047225 */ /* 0x000fc800078e00ff */
[----:B------:R-:W-:Y:S01]  /*0cf0*/  IMAD.X R19, RZ, RZ, RZ, P0 ;  /* 0x000000ffff137224 */ /* 0x000fe200000e06ff */
[----:B------:R-:W-:Y:S01]  /*0d00*/  IADD3 RZ, P0, R5, R16, RZ ;  /* 0x0000001005ff7210 */ /* 0x000fe20007f1e0ff */
[----:B------:R-:W-:-:S04]  /*0d10*/  IMAD.MOV.U32 R18, RZ, RZ, R17 ;  /* 0x000000ffff127224 */ /* 0x000fc800078e0011 */
[----:B------:R-:W-:-:S08]  /*0d20*/  IMAD.WIDE.U32.X R4, R23, R25, R18, P0 ;  /* 0x0000001917047225 */ /* 0x000fd000000e0412 */
.L_x_11:
[-CC-:B------:R-:W-:Y:S01]  /*0d30*/  SHF.R.U64 R32, R4, R0.reuse, R5.reuse ;  /* 0x0000000004207219 */ /* 0x180fe20000001205 */
[----:B------:R-:W0:Y:S01]  /*0d40*/  LDC.64 R28, c[0x0][0x740] ;  /* 0x0001d000ff1c7b82 */ /* 0x000e220000000a00 */
[----:B------:R-:W-:Y:S01]  /*0d50*/  SHF.R.U32.HI R4, RZ, R0, R5 ;  /* 0x00000000ff047219 */ /* 0x000fe20000011605 */
[----:B------:R-:W-:Y:S01]  /*0d60*/  ULDC UR7, c[0x0][0x150] ;  /* 0x0000540000077ab9 */ /* 0x000fe20000000800 */
[----:B------:R-:W-:Y:S02]  /*0d70*/  I2FP.F32.U32 R0, R14 ;  /* 0x0000000e00007245 */ /* 0x000fe40000201000 */
[----:B------:R-:W-:-:S03]  /*0d80*/  IADD3 R17, P0, RZ, -R32, RZ ;  /* 0x80000020ff117210 */ /* 0x000fc60007f1e0ff */
[----:B------:R-:W1:Y:S01]  /*0d90*/  LDC R18, c[0x0][0x718] ;  /* 0x0001c600ff127b82 */ /* 0x000e620000000800 */
[----:B------:R-:W-:Y:S01]  /*0da0*/  FMUL R0, R0, UR7 ;  /* 0x0000000700007c20 */ /* 0x000fe20008400000 */
[----:B------:R-:W-:Y:S01]  /*0db0*/  IMAD.X R19, RZ, RZ, ~R4, P0 ;  /* 0x000000ffff137224 */ /* 0x000fe200000e0e04 */
[----:B------:R-:W-:Y:S01]  /*0dc0*/  ULDC UR7, c[0x0][0x154] ;  /* 0x0000550000077ab9 */ /* 0x000fe20000000800 */
[----:B------:R-:W-:-:S03]  /*0dd0*/  IMAD.WIDE.U32 R4, R17, R26, R2 ;  /* 0x0000001a11047225 */ /* 0x000fc600078e0002 */
[----:B------:R-:W2:Y:S01]  /*0de0*/  F2I.U32.TRUNC.NTZ R0, R0 ;  /* 0x0000000000007305 */ /* 0x000ea2000020f000 */
[----:B------:R-:W3:Y:S01]  /*0df0*/  LDC R15, c[0x0][0x144] ;  /* 0x00005100ff0f7b82 */ /* 0x000ee20000000800 */
[----:B------:R-:W-:-:S04]  /*0e00*/  IMAD R16, R19, R26, RZ ;  /* 0x0000001a13107224 */ /* 0x000fc800078e02ff */
[----:B------:R-:W-:-:S03]  /*0e10*/  IMAD R17, R17, R27, R16 ;  /* 0x0000001b11117224 */ /* 0x000fc600078e0210 */
[----:B------:R-:W4:Y:S01]  /*0e20*/  LDC R22, c[0x0][0x708] ;  /* 0x0001c200ff167b82 */ /* 0x000f220000000800 */
[----:B------:R-:W-:Y:S01]  /*0e30*/  IMAD.IADD R17, R5, 0x1, R17 ;  /* 0x0000000105117824 */ /* 0x000fe200078e0211 */
[----:B0-----:R-:W-:Y:S01]  /*0e40*/  ISETP.NE.U32.AND P0, PT, R28, RZ, PT ;  /* 0x000000ff1c00720c */ /* 0x001fe20003f05070 */
[----:B--2---:R-:W-:-:S03]  /*0e50*/  IMAD.MOV R5, RZ, RZ, -R0 ;  /* 0x000000ffff057224 */ /* 0x004fc600078e0a00 */
[----:B------:R-:W-:Y:S02]  /*0e60*/  ISETP.NE.AND.EX P0, PT, R29, RZ, PT, P0 ;  /* 0x000000ff1d00720c */ /* 0x000fe40003f05300 */
[----:B------:R-:W0:Y:S01]  /*0e70*/  LDC R19, c[0x0][0x758] ;  /* 0x0001d600ff137b82 */ /* 0x000e220000000800 */
[-CC-:B-1----:R-:W-:Y:S02]  /*0e80*/  SHF.R.U64 R26, R4, R18.reuse, R17.reuse ;  /* 0x00000012041a7219 */ /* 0x182fe40000001211 */
[----:B------:R-:W-:Y:S02]  /*0e90*/  I2FP.F32.U32 R4, R21 ;  /* 0x0000001500047245 */ /* 0x000fe40000201000 */
[----:B------:R-:W-:Y:S01]  /*0ea0*/  SHF.R.U32.HI R17, RZ, R18, R17 ;  /* 0x00000012ff117219 */ /* 0x000fe20000011611 */
[----:B------:R-:W-:Y:S02]  /*0eb0*/  IMAD.MOV.U32 R18, RZ, RZ, 0x1 ;  /* 0x00000001ff127424 */ /* 0x000fe400078e00ff */
[----:B------:R-:W1:Y:S01]  /*0ec0*/  LDC R24, c[0x0][0x148] ;  /* 0x00005200ff187b82 */ /* 0x000e620000000800 */
[----:B---3--:R-:W-:-:S02]  /*0ed0*/  IMAD R0, R15, R5, R14 ;  /* 0x000000050f007224 */ /* 0x008fc400078e020e */
[----:B------:R-:W-:Y:S01]  /*0ee0*/  FMUL R5, R4, UR7 ;  /* 0x0000000704057c20 */ /* 0x000fe20008400000 */
[----:B------:R-:W-:-:S04]  /*0ef0*/  IMAD.MOV.U32 R4, RZ, RZ, -0x1 ;  /* 0xffffffffff047424 */ /* 0x000fc800078e00ff */
[----:B------:R-:W2:Y:S01]  /*0f00*/  LDC R25, c[0x0][0x700] ;  /* 0x0001c000ff197b82 */ /* 0x000ea20000000800 */
[-CC-:B----4-:R-:W-:Y:S02]  /*0f10*/  SHF.R.U64 R34, R26, R22.reuse, R17.reuse ;  /* 0x000000161a227219 */ /* 0x190fe40000001211 */
[----:B------:R-:W-:Y:S02]  /*0f20*/  SHF.R.U32.HI R14, RZ, R22, R17 ;  /* 0x00000016ff0e7219 */ /* 0x000fe40000011611 */
[----:B------:R3:W4:Y:S03]  /*0f30*/  F2I.U32.TRUNC.NTZ R22, R5 ;  /* 0x0000000500167305 */ /* 0x000726000020f000 */
[----:B------:R-:W1:Y:S01]  /*0f40*/  LDC R27, c[0x0][0x748] ;  /* 0x0001d200ff1b7b82 */ /* 0x000e620000000800 */
[-C--:B0-----:R-:W-:Y:S02]  /*0f50*/  SHF.R.U64 R36, R34, R19.reuse, R14 ;  /* 0x0000001322247219 */ /* 0x081fe4000000120e */
[----:B------:R-:W-:-:S02]  /*0f60*/  SHF.L.U32 R4, R4, R19, RZ ;  /* 0x0000001304047219 */ /* 0x000fc400000006ff */
[-C--:B------:R-:W-:Y:S02]  /*0f70*/  SHF.R.U32.HI R14, RZ, R19.reuse, R14 ;  /* 0x00000013ff0e7219 */ /* 0x080fe4000001160e */
[----:B------:R-:W-:Y:S01]  /*0f80*/  SHF.L.U32 R18, R18, R19, RZ ;  /* 0x0000001312127219 */ /* 0x000fe200000006ff */
[----:B------:R-:W0:Y:S01]  /*0f90*/  LDC R31, c[0x0][0x738] ;  /* 0x0001ce00ff1f7b82 */ /* 0x000e220000000800 */
[----:B------:R-:W-:Y:S01]  /*0fa0*/  LOP3.LUT R19, RZ, R4, RZ, 0x33, !PT ;  /* 0x00000004ff137212 */ /* 0x000fe200078e33ff */
[----:B------:R-:W-:Y:S02]  /*0fb0*/  IMAD.MOV.U32 R4, RZ, RZ, R36 ;  /* 0x000000ffff047224 */ /* 0x000fe400078e0024 */
[----:B---3--:R-:W-:-:S04]  /*0fc0*/  IMAD.MOV.U32 R5, RZ, RZ, R14 ;  /* 0x000000ffff057224 */ /* 0x008fc800078e000e */
[----:B------:R-:W3:Y:S01]  /*0fd0*/  LDC R30, c[0x0][0x710] ;  /* 0x0001c400ff1e7b82 */ /* 0x000ee20000000800 */
[----:B----4-:R-:W-:Y:S05]  /*0fe0*/  @!P0 BRA `(.L_x_12) ;  /* 0x0000000000288947 */ /* 0x010fea0003800000 */
[----:B------:R-:W4:Y:S02]  /*0ff0*/  LDC R17, c[0x0][0x74c] ;  /* 0x0001d300ff117b82 */ /* 0x000f240000000800 */
[----:B----4-:R-:W-:-:S05]  /*1000*/  IADD3 R17, P0, R36, R17, RZ ;  /* 0x0000001124117210 */ /* 0x010fca0007f1e0ff */
        /* <DEDUP_REMOVED lines=8> */
.L_x_12:
[----:B-1----:R-:W-:Y:S01]  /*1090*/  SHF.R.U64 R4, R4, R27, R5 ;  /* 0x0000001b04047219 */ /* 0x002fe20000001205 */
[----:B--2---:R-:W-:Y:S01]  /*10a0*/  VIADD R5, R25, 0xffffffff ;  /* 0xffffffff19057836 */ /* 0x004fe20000000000 */
[----:B------:R-:W-:Y:S01]  /*10b0*/  LOP3.LUT R19, R34, R19, RZ, 0xc0, !PT ;  /* 0x0000001322137212 */ /* 0x000fe200078ec0ff */
[----:B------:R-:W-:Y:S02]  /*10c0*/  IMAD.MOV R22, RZ, RZ, -R22 ;  /* 0x000000ffff167224 */ /* 0x000fe400078e0a16 */
[----:B------:R-:W-:Y:S01]  /*10d0*/  IMAD.MOV R14, RZ, RZ, -R4 ;  /* 0x000000ffff0e7224 */ /* 0x000fe200078e0a04 */
[----:B------:R-:W-:Y:S01]  /*10e0*/  LOP3.LUT R5, R26, R5, RZ, 0xc0, !PT ;  /* 0x000000051a057212 */ /* 0x000fe200078ec0ff */
[----:B------:R-:W-:Y:S02]  /*10f0*/  IMAD R19, R18, R4, R19 ;  /* 0x0000000412137224 */ /* 0x000fe400078e0213 */
[----:B------:R-:W-:Y:S02]  /*1100*/  @P4 IMAD R0, R24, R22, R21 ;  /* 0x0000001618004224 */ /* 0x000fe400078e0215 */
[----:B0-----:R-:W-:-:S02]  /*1110*/  IMAD R4, R14, R31, R36 ;  /* 0x0000001f0e047224 */ /* 0x001fc400078e0224 */
[----:B---3--:R-:W-:Y:S02]  /*1120*/  IMAD R0, R19, R30, R0 ;  /* 0x0000001e13007224 */ /* 0x008fe400078e0200 */
[----:B------:R-:W-:Y:S02]  /*1130*/  IMAD R5, R4, R25, R5 ;  /* 0x0000001904057224 */ /* 0x000fe400078e0205 */
[----:B------:R-:W-:-:S03]  /*1140*/  IMAD.MOV.U32 R16, RZ, RZ, 0x1 ;  /* 0x00000001ff107424 */ /* 0x000fc600078e00ff */
[----:B------:R-:W-:Y:S02]  /*1150*/  SEL R4, R5, R0, !P4 ;  /* 0x0000000005047207 */ /* 0x000fe40006000000 */
[----:B------:R-:W-:Y:S01]  /*1160*/  SEL R5, R0, R5, !P4 ;  /* 0x0000000500057207 */ /* 0x000fe20006000000 */
[----:B------:R-:W-:-:S07]  /*1170*/  IMAD.MOV.U32 R0, RZ, RZ, R32 ;  /* 0x000000ffff007224 */ /* 0x000fce00078e0020 */
.L_x_10:
[----:B------:R-:W-:Y:S05]  /*1180*/  @!P2 BRA `(.L_x_13) ;  /* 0x0000005c0050a947 */ /* 0x000fea0003800000 */
[----:B------:R-:W-:-:S13]  /*1190*/  ISETP.GT.U32.AND P0, PT, R33, 0x1, PT ;  /* 0x000000012100780c */ /* 0x000fda0003f04070 */
[----:B------:R-:W-:Y:S05]  /*11a0*/  @P0 EXIT ;  /* 0x000000000000094d */ /* 0x000fea0003800000 */
.L_x_14:
[----:B------:R-:W-:-:S08]  /*11b0*/  NOP ;  /* 0x0000000000007918 */ /* 0x000fd00000000000 */
[----:B------:R-:W0:Y:S02]  /*11c0*/  USETMAXREG.TRY_ALLOC.CTAPOOL UP0, 0xe8 ;  /* 0x000000e8000079c8 */ /* 0x000e240008000600 */
[----:B0-----:R-:W-:-:S13]  /*11d0*/  PLOP3.LUT P0, PT, PT, PT, UP0, 0x80, 0x0 ;  /* 0x000000000000781c */ /* 0x001fda0003f0f008 */
[----:B------:R-:W-:Y:S05]  /*11e0*/  @!P0 BRA `(.L_x_14) ;  /* 0xfffffffc00f08947 */ /* 0x000fea000383ffff */
[----:B------:R-:W-:-:S13]  /*11f0*/  LOP3.LUT P0, RZ, R16, 0xff, RZ, 0xc0, !PT ;  /* 0x000000ff10ff7812 */ /* 0x000fda000780c0ff */
[----:B------:R-:W-:Y:S05]  /*1200*/  @!P0 EXIT ;  /* 0x000000000000894d */ /* 0x000fea0003800000 */
[----:B------:R-:W-:Y:S01]  /*1210*/  SHF.R.S32.HI R14, RZ, 0x1f, R11 ;  /* 0x0000001fff0e7819 */ /* 0x000fe2000001140b */
[----:B------:R-:W0:Y:S01]  /*1220*/  S2UR UR8, SR_CgaCtaId ;  /* 0x00000000000879c3 */ /* 0x000e220000008800 */
[CC--:B------:R-:W-:Y:S01]  /*1230*/  LEA.HI R10, R11.reuse, R11.reuse, RZ, 0x1 ;  /* 0x0000000b0b0a7211 */ /* 0x0c0fe200078f08ff */
[----:B------:R-:W-:Y:S01]  /*1240*/  UIADD3 UR9, UR16, -0x1, URZ ;  /* 0xffffffff10097890 */ /* 0x000fe2000fffe03f */
[-C--:B------:R-:W-:Y:S01]  /*1250*/  LEA.HI R15, R14, R11.reuse, RZ, 0x2 ;  /* 0x0000000b0e0f7211 */ /* 0x080fe200078f10ff */
[----:B------:R-:W-:Y:S01]  /*1260*/  UMOV UR7, 0x400 ;  /* 0x0000040000077882 */ /* 0x000fe20000000000 */
[----:B------:R-:W-:Y:S01]  /*1270*/  LOP3.LUT R10, R10, 0x3ffffe, RZ, 0xc0, !PT ;  /* 0x003ffffe0a0a7812 */ /* 0x000fe200078ec0ff */
[----:B------:R-:W-:Y:S01]  /*1280*/  UISETP.NE.AND UP0, UPT, UR9, URZ, UPT ;  /* 0x0000003f0900728c */ /* 0x000fe2000bf05270 */
[--C-:B------:R-:W-:Y:S01]  /*1290*/  SHF.R.S32.HI R16, RZ, 0x2, R15.reuse ;  /* 0x00000002ff107819 */ /* 0x100fe2000001140f */
[----:B------:R-:W1:Y:S01]  /*12a0*/  LDC R19, c[0x0][0x758] ;  /* 0x0001d600ff137b82 */ /* 0x000e620000000800 */
[----:B------:R-:W-:Y:S01]  /*12b0*/  SHF.R.S32.HI R17, RZ, 0x1f, R15 ;  /* 0x0000001fff117819 */ /* 0x000fe2000001140f */
[----:B------:R-:W-:Y:S01]  /*12c0*/  IMAD.IADD R10, R11, 0x1, -R10 ;  /* 0x000000010b0a7824 */ /* 0x000fe200078e0a0a */
[----:B------:R-:W-:Y:S01]  /*12d0*/  LOP3.LUT R18, R15, 0xfffffffc, RZ, 0xc0, !PT ;  /* 0xfffffffc0f127812 */ /* 0x000fe200078ec0ff */
[----:B------:R-:W-:Y:S01]  /*12e0*/  ULDC.64 UR14, c[0x0][0x6b0] ;  /* 0x0001ac00000e7ab9 */ /* 0x000fe20000000a00 */
[----:B------:R-:W-:Y:S01]  /*12f0*/  LEA.HI R17, R17, R16, RZ, 0x3 ;  /* 0x0000001011117211 */ /* 0x000fe200078f18ff */
[----:B------:R-:W-:Y:S01]  /*1300*/  ULDC.64 UR12, c[0x0][0x6c8] ;  /* 0x0001b200000c7ab9 */ /* 0x000fe20000000a00 */
[----:B------:R-:W-:Y:S01]  /*1310*/  LEA.HI R14, R14, R11, RZ, 0x5 ;  /* 0x0000000b0e0e7211 */ /* 0x000fe200078f28ff */
[----:B------:R-:W-:Y:S01]  /*1320*/  IMAD.IADD R11, R11, 0x1, -R18 ;  /* 0x000000010b0b7824 */ /* 0x000fe200078e0a12 */
[----:B------:R-:W2:Y:S01]  /*1330*/  LDC R20, c[0x0][0x700] ;  /* 0x0001c000ff147b82 */ /* 0x000ea20000000800 */
[----:B------:R-:W-:Y:S01]  /*1340*/  LOP3.LUT R17, R17, 0xfffffff8, RZ, 0xc0, !PT ;  /* 0xfffffff811117812 */ /* 0x000fe200078ec0ff */
[----:B------:R-:W-:Y:S01]  /*1350*/  USHF.L.U64.HI UR15, UR14, 0x5, UR15 ;  /* 0x000000050e0f7899 */ /* 0x000fe2000801020f */
[----:B------:R-:W-:Y:S01]  /*1360*/  SHF.R.S32.HI R14, RZ, 0x5, R14 ;  /* 0x00000005ff0e7819 */ /* 0x000fe2000001140e */
[----:B------:R-:W-:Y:S01]  /*1370*/  USHF.L.U64.HI UR13, UR12, 0x5, UR13 ;  /* 0x000000050c0d7899 */ /* 0x000fe2000801020d */
[----:B------:R-:W-:Y:S01]  /*1380*/  SHF.L.U64.HI R22, R8, 0x1, R12 ;  /* 0x0000000108167819 */ /* 0x000fe2000001020c */
[----:B------:R-:W-:Y:S01]  /*1390*/  IMAD.IADD R17, R16, 0x1, -R17 ;  /* 0x0000000110117824 */ /* 0x000fe200078e0a11 */
[----:B0-----:R-:W-:Y:S01]  /*13a0*/  ULEA UR7, UR8, UR7, 0x18 ;  /* 0x0000000708077291 */ /* 0x001fe2000f8ec03f */
[----:B------:R-:W0:Y:S01]  /*13b0*/  LDC R18, c[0x0][0x288] ;  /* 0x0000a200ff127b82 */ /* 0x000e220000000800 */
[----:B------:R-:W-:Y:S01]  /*13c0*/  IMAD R10, R14, 0x2, R10 ;  /* 0x000000020e0a7824 */ /* 0x000fe200078e020a */
[----:B------:R-:W-:Y:S01]  /*13d0*/  USHF.L.U32 UR8, UR9, 0x3, URZ ;  /* 0x0000000309087899 */ /* 0x000fe2000800063f */
[----:B------:R-:W-:Y:S01]  /*13e0*/  IMAD.MOV.U32 R16, RZ, RZ, 0x1 ;  /* 0x00000001ff107424 */ /* 0x000fe200078e00ff */
[----:B------:R-:W-:Y:S01]  /*13f0*/  USEL UR9, URZ, 0x1, UP0 ;  /* 0x000000013f097887 */ /* 0x000fe20008000000 */
[--C-:B------:R-:W-:Y:S01]  /*1400*/  IMAD R15, R10, 0x8, R17.reuse ;  /* 0x000000080a0f7824 */ /* 0x100fe200078e0211 */
[----:B------:R-:W-:Y:S01]  /*1410*/  USHF.L.U32 UR14, UR14, 0x5, URZ ;  /* 0x000000050e0e7899 */ /* 0x000fe2000800063f */
[C-C-:B------:R-:W-:Y:S01]  /*1420*/  IMAD R10, R14.reuse, 0x10, R17.reuse ;  /* 0x000000100e0a7824 */ /* 0x140fe200078e0211 */
[----:B------:R-:W-:Y:S01]  /*1430*/  USHF.L.U32 UR12, UR12, 0x5, URZ ;  /* 0x000000050c0c7899 */ /* 0x000fe2000800063f */
[----:B------:R-:W-:Y:S01]  /*1440*/  IMAD R17, R14, -0x10, -R17 ;  /* 0xfffffff00e117824 */ /* 0x000fe200078e0a11 */
[----:B------:R-:W-:Y:S01]  /*1450*/  VIMNMX R21, RZ, UR6, PT ;  /* 0x00000006ff157c48 */ /* 0x000fe2000bfe0100 */
[----:B------:R-:W-:Y:S01]  /*1460*/  IMAD.MOV.U32 R14, RZ, RZ, -0x1 ;  /* 0xffffffffff0e7424 */ /* 0x000fe200078e00ff */
[-C--:B-1----:R-:W-:Y:S01]  /*1470*/  SHF.L.U32 R16, R16, R19.reuse, RZ ;  /* 0x0000001310107219 */ /* 0x082fe200000006ff */
[----:B------:R-:W-:Y:S01]  /*1480*/  IMAD.SHL.U32 R12, R15, 0x80, RZ ;  /* 0x000000800f0c7824 */ /* 0x000fe200078e00ff */
[----:B------:R-:W-:Y:S01]  /*1490*/  ULDC UR10, c[0x0][0x284] ;  /* 0x0000a100000a7ab9 */ /* 0x000fe20000000800 */
[----:B------:R-:W-:Y:S01]  /*14a0*/  UIADD3 UR24, UR7, 0x60, URZ ;  /* 0x0000006007187890 */ /* 0x000fe2000fffe03f */
[----:B------:R-:W-:Y:S01]  /*14b0*/  SHF.L.U32 R14, R14, R19, RZ ;  /* 0x000000130e0e7219 */ /* 0x000fe200000006ff */
[----:B------:R-:W-:Y:S01]  /*14c0*/  ULOP3.LUT UR8, UR8, 0x8, URZ, 0xc0, !UPT ;  /* 0x0000000808087892 */ /* 0x000fe2000f8ec03f */
[----:B------:R-:W-:Y:S01]  /*14d0*/  LOP3.LUT R102, R6, 0x1, RZ, 0xfc, !PT ;  /* 0x0000000106667812 */ /* 0x000fe200078efcff */
[----:B------:R-:W-:Y:S01]  /*14e0*/  UIADD3 UR27, UP1, UR14, 0x20, URZ ;  /* 0x000000200e1b7890 */ /* 0x000fe2000ff3e03f */
[----:B------:R-:W-:Y:S01]  /*14f0*/  LOP3.LUT R19, RZ, R14, RZ, 0x33, !PT ;  /* 0x0000000eff137212 */ /* 0x000fe200078e33ff */
[----:B------:R-:W-:Y:S01]  /*1500*/  UIADD3 UR26, UP2, UR12, 0x20, URZ ;  /* 0x000000200c1a7890 */ /* 0x000fe2000ff5e03f */
[----:B------:R-:W-:Y:S01]  /*1510*/  IMAD.WIDE R14, R11, 0x2, RZ ;  /* 0x000000020b0e7825 */ /* 0x000fe200078e02ff */
[----:B------:R-:W-:Y:S01]  /*1520*/  IADD3 R21, -R21, UR6, RZ ;  /* 0x0000000615157c10 */ /* 0x000fe2000fffe1ff */
[----:B------:R-:W-:Y:S01]  /*1530*/  USHF.L.U32 UR25, UR6, 0x1, URZ ;  /* 0x0000000106197899 */ /* 0x000fe2000800063f */
[----:B------:R-:W-:Y:S01]  /*1540*/  SHF.R.S32.HI R12, RZ, 0x3, R12 ;  /* 0x00000003ff0c7819 */ /* 0x000fe2000001140c */
[----:B0-----:R-:W-:Y:S01]  /*1550*/  IMAD R18, R11, -0x2, R18 ;  /* 0xfffffffe0b127824 */ /* 0x001fe200078e0212 */
[----:B------:R-:W-:Y:S01]  /*1560*/  SHF.R.S32.HI R11, RZ, 0x1f, R10 ;  /* 0x0000001fff0b7819 */ /* 0x000fe2000001140a */
[----:B--2---:R-:W-:Y:S01]  /*1570*/  VIADD R20, R20, 0xffffffff ;  /* 0xffffffff14147836 */ /* 0x004fe20000000000 */
[----:B------:R-:W-:Y:S01]  /*1580*/  ULEA UR16, UR16, UR24, 0x3 ;  /* 0x0000001810107291 */ /* 0x000fe2000f8e183f */
[----:B------:R-:W-:Y:S01]  /*1590*/  IMAD.U32 R23, RZ, RZ, UR9 ;  /* 0x00000009ff177e24 */ /* 0x000fe2000f8e00ff */
[----:B------:R-:W-:Y:S01]  /*15a0*/  ULOP3.LUT UR28, UR8, 0x8, URZ, 0x3c, !UPT ;  /* 0x00000008081c7892 */ /* 0x000fe2000f8e3c3f */
[----:B------:R-:W-:Y:S01]  /*15b0*/  VIADD R17, R17, UR10 ;  /* 0x0000000a11117c36 */ /* 0x000fe20008000000 */
[----:B------:R-:W-:-:S02]  /*15c0*/  ULOP3.LUT UR17, UR8, 0x18, URZ, 0x3c, !UPT ;  /* 0x0000001808117892 */ /* 0x000fc4000f8e3c3f */
[----:B------:R-:W-:Y:S02]  /*15d0*/  UIADD3.X UR29, URZ, UR15, URZ, UP1, !UPT ;  /* 0x0000000f3f1d7290 */ /* 0x000fe40008ffe43f */
[----:B------:R-:W-:-:S12]  /*15e0*/  UIADD3.X UR30, URZ, UR13, URZ, UP2, !UPT ;  /* 0x0000000d3f1e7290 */ /* 0x000fd800097fe43f */
.L_x_157:
[----:B------:R-:W-:Y:S01]  /*15f0*/  SHF.L.U32 R24, R23, 0x1f, RZ ;  /* 0x0000001f17187819 */ /* 0x000fe200000006ff */
[----:B------:R-:W-:Y:S01]  /*1600*/  IMAD.MOV.U32 R87, RZ, RZ, RZ ;  /* 0x000000ffff577224 */ /* 0x000fe200078e00ff */
[----:B------:R-:W-:Y:S02]  /*1610*/  ISETP.GE.AND P1, PT, R21, 0x1, PT ;  /* 0x000000011500780c */ /* 0x000fe40003f26270 */
[----:B------:R-:W0:Y:S02]  /*1620*/  SYNCS.PHASECHK.TRANS64.TRYWAIT P0, [UR16+-0x8], R24 ;  /* 0xfffff818ff0075a7 */ /* 0x000e240008000150 */
[----:B0-2345:R-:W-:Y:S09]  /*1630*/  @!P0 BRA `(.L_x_15) ;  /* 0x0000006800808947 */ /* 0x03dff20003800000 */
.L_x_180:
[----:B0-----:R-:W-:Y:S02]  /*1640*/  CS2R R24, SRZ ;  /* 0x0000000000187805 */ /* 0x001fe4000001ff00 */
[----:B------:R-:W-:Y:S02]  /*1650*/  CS2R R26, SRZ ;  /* 0x00000000001a7805 */ /* 0x000fe4000001ff00 */
[----:B------:R-:W-:Y:S02]  /*1660*/  CS2R R28, SRZ ;  /* 0x00000000001c7805 */ /* 0x000fe4000001ff00 */
[----:B------:R-:W-:Y:S02]  /*1670*/  CS2R R30, SRZ ;  /* 0x00000000001e7805 */ /* 0x000fe4000001ff00 */
[----:B------:R-:W-:Y:S02]  /*1680*/  CS2R R32, SRZ ;  /* 0x0000000000207805 */ /* 0x000fe4000001ff00 */
[----:B------:R-:W-:-:S02]  /*1690*/  CS2R R34, SRZ ;  /* 0x0000000000227805 */ /* 0x000fc4000001ff00 */
[----:B------:R-:W-:Y:S02]  /*16a0*/  CS2R R36, SRZ ;  /* 0x0000000000247805 */ /* 0x000fe4000001ff00 */
        /* <DEDUP_REMOVED lines=23> */
[----:B------:R-:W-:Y:S01]  /*1820*/  CS2R R84, SRZ ;  /* 0x0000000000547805 */ /* 0x000fe2000001ff00 */
[----:B------:R-:W-:Y:S01]  /*1830*/  IMAD.MOV.U32 R86, RZ, RZ, RZ ;  /* 0x000000ffff567224 */ /* 0x000fe200078e00ff */
[----:B------:R-:W-:Y:S06]  /*1840*/  @!P1 BRA `(.L_x_16) ;  /* 0x0000000400209947 */ /* 0x000fec0003800000 */
[----:B------:R-:W-:Y:S01]  /*1850*/  IMAD.MOV.U32 R92, RZ, RZ, R21 ;  /* 0x000000ffff5c7224 */ /* 0x000fe200078e0015 */
[----:B------:R-:W-:Y:S01]  /*1860*/  UPLOP3.LUT UP0, UPT, UPT, UPT, UPT, 0x40, 0x0 ;  /* 0x000000000000789c */ /* 0x000fe20003f0e870 */
[----:B------:R-:W-:Y:S01]  /*1870*/  IMAD.U32 R93, RZ, RZ, UR4 ;  /* 0x00000004ff5d7e24 */ /* 0x000fe2000f8e00ff */
[----:B------:R-:W-:Y:S01]  /*1880*/  UMOV UR19, UR5 ;  /* 0x0000000500137c82 */ /* 0x000fe20008000000 */
[----:B------:R-:W-:-:S08]  /*1890*/  UMOV UR18, UR5 ;  /* 0x0000000500127c82 */ /* 0x000fd00008000000 */
.L_x_23:
[----:B------:R-:W-:-:S13]  /*18a0*/  ISETP.NE.AND P1, PT, R102, 0x3, PT ;  /* 0x000000036600780c */ /* 0x000fda0003f25270 */
[----:B------:R-:W-:Y:S05]  /*18b0*/  @!P1 BRA `(.L_x_17) ;  /* 0x0000000000049947 */ /* 0x000fea0003800000 */
[----:B------:R-:W-:Y:S01]  /*18c0*/  BPT.TRAP 0x1 ;  /* 0x000000040000795c */ /* 0x000fe20000300000 */
.L_x_17:
[----:B------:R-:W-:Y:S01]  /*18d0*/  ULEA UR8, UR19, UR7, 0x3 ;  /* 0x0000000713087291 */ /* 0x000fe2000f8e183f */
[----:B------:R-:W-:-:S08]  /*18e0*/  SHF.L.U32 R89, R93, 0x1f, RZ ;  /* 0x0000001f5d597819 */ /* 0x000fd000000006ff */
[----:B------:R0:W1:Y:S01]  /*18f0*/  SYNCS.PHASECHK.TRANS64.TRYWAIT P0, [UR8], R89 ;  /* 0x00000059ff0075a7 */ /* 0x0000620008000148 */
[----:B------:R-:W-:Y:S05]  /*1900*/  @!P1 BRA `(.L_x_18) ;  /* 0x0000000000049947 */ /* 0x000fea0003800000 */
[----:B------:R-:W-:Y:S01]  /*1910*/  BPT.TRAP 0x1 ;  /* 0x000000040000795c */ /* 0x000fe20000300000 */
.L_x_18:
[----:B------:R-:W-:-:S04]  /*1920*/  IMAD.U32 R91, RZ, RZ, UR19 ;  /* 0x00000013ff5b7e24 */ /* 0x000fc8000f8e00ff */
[----:B------:R-:W-:Y:S01]  /*1930*/  IMAD R88, R91, 0x400, R12 ;  /* 0x000004005b587824 */ /* 0x000fe200078e020c */
[----:B-1----:R-:W-:Y:S06]  /*1940*/  @P0 BRA `(.L_x_19) ;  /* 0x0000000000080947 */ /* 0x002fec0003800000 */
[----:B------:R-:W1:Y:S02]  /*1950*/  SYNCS.PHASECHK.TRANS64.TRYWAIT P0, [UR8], R89 ;  /* 0x00000059ff0075a7 */ /* 0x000e640008000148 */
[----:B-1----:R-:W-:Y:S05]  /*1960*/  @!P0 BRA `(.L_x_20) ;  /* 0x0000006400cc8947 */ /* 0x002fea0003800000 */
.L_x_19:
[----:B01----:R-:W0:Y:S01]  /*1970*/  LDS.128 R88, [R88+UR7+0x32180] ;  /* 0x0321800758587984 */ /* 0x003e220008000c00 */
[----:B------:R-:W-:Y:S02]  /*1980*/  UIADD3 UR8, UR7, 0x180, URZ ;  /* 0x0000018007087890 */ /* 0x000fe4000fffe03f */
[----:B------:R-:W-:Y:S02]  /*1990*/  UIADD3 UR9, UR7, 0xa180, URZ ;  /* 0x0000a18007097890 */ /* 0x000fe4000fffe03f */
[----:B------:R-:W-:Y:S02]  /*19a0*/  USHF.R.U32.HI UR8, URZ, 0x4, UR8 ;  /* 0x000000043f087899 */ /* 0x000fe40008011608 */
[----:B------:R-:W-:Y:S02]  /*19b0*/  USHF.R.U32.HI UR9, URZ, 0x4, UR9 ;  /* 0x000000043f097899 */ /* 0x000fe40008011609 */
[----:B------:R-:W-:Y:S02]  /*19c0*/  ULOP3.LUT UR8, UR8, 0x3fff, URZ, 0xc0, !UPT ;  /* 0x00003fff08087892 */ /* 0x000fe4000f8ec03f */
[----:B------:R-:W-:-:S02]  /*19d0*/  ULOP3.LUT UR9, UR9, 0x3fff, URZ, 0xc0, !UPT ;  /* 0x00003fff09097892 */ /* 0x000fc4000f8ec03f */
[----:B------:R-:W-:Y:S02]  /*19e0*/  ULOP3.LUT UR8, UR8, 0x10000, URZ, 0xfc, !UPT ;  /* 0x0001000008087892 */ /* 0x000fe4000f8efc3f */
[----:B------:R-:W-:Y:S02]  /*19f0*/  ULOP3.LUT UR9, UR9, 0x10000, URZ, 0xfc, !UPT ;  /* 0x0001000009097892 */ /* 0x000fe4000f8efc3f */
[----:B------:R-:W-:Y:S02]  /*1a00*/  ULEA UR22, UR19, UR8, 0x9 ;  /* 0x0000000813167291 */ /* 0x000fe4000f8e483f */
[----:B------:R-:W-:Y:S01]  /*1a10*/  ULEA UR23, UR19, UR9, 0xb ;  /* 0x0000000913177291 */ /* 0x000fe2000f8e583f */
[----:B------:R-:W-:Y:S02]  /*1a20*/  UMOV UR11, 0x40000040 ;  /* 0x40000040000b7882 */ /* 0x000fe40000000000 */
[----:B------:R-:W-:Y:S02]  /*1a30*/  UMOV UR9, 0x40000040 ;  /* 0x4000004000097882 */ /* 0x000fe40000000000 */
[----:B------:R-:W-:-:S02]  /*1a40*/  UMOV UR8, UR22 ;  /* 0x0000001600087c82 */ /* 0x000fc40008000000 */
[----:B------:R-:W-:Y:S01]  /*1a50*/  UMOV UR10, UR23 ;  /* 0x00000017000a7c82 */ /* 0x000fe20008000000 */
[----:B0-----:R-:W-:-:S06]  /*1a60*/  WARPGROUP.ARRIVE ;  /* 0x00000000000079c5 */ /* 0x001fcc0000000000 */
[----:B------:R-:W-:Y:S01]  /*1a70*/  HGMMA.SP.64x128x32.F32.BF16 R24, gdesc[UR8], R24, UP0, R88, 0x0 ;  /* 0x09e05800081879f0 */ /* 0x000fe2000bf01a18 */
[----:B------:R-:W-:Y:S02]  /*1a80*/  UIADD3 UR8, UR22, 0x2, URZ ;  /* 0x0000000216087890 */ /* 0x000fe4000fffe03f */
[----:B------:R-:W-:Y:S01]  /*1a90*/  UIADD3 UR10, UR23, 0x4, URZ ;  /* 0x00000004170a7890 */ /* 0x000fe2000fffe03f */
[----:B------:R-:W-:Y:S01]  /*1aa0*/  UMOV UR9, 0x40000040 ;  /* 0x4000004000097882 */ /* 0x000fe20000000000 */
[----:B------:R-:W-:-:S11]  /*1ab0*/  UMOV UR11, 0x40000040 ;  /* 0x40000040000b7882 */ /* 0x000fd60000000000 */
[----:B------:R-:W-:Y:S01]  /*1ac0*/  HGMMA.SP.64x128x32.F32.BF16 R24, gdesc[UR8], R24, R89, 0x0 ;  /* 0x09e05900081879f0 */ /* 0x000fe20008701a18 */
        /* <DEDUP_REMOVED lines=9> */
[----:B------:R-:W-:Y:S03]  /*1b60*/  HGMMA.SP.64x128x32.F32.BF16 R24, gdesc[UR8], R24, R91, 0x0, gsb0 ;  /* 0x09e05b00081879f0 */ /* 0x000fe60008001a18 */
[----:B------:R-:W-:Y:S02]  /*1b70*/  WARPGROUP.DEPBAR.LE gsb0, 0x0 ;  /* 0x00008000000079c5 */ /* 0x000fe40000010000 */
[----:B------:R-:W-:Y:S05]  /*1b80*/  @!P1 BRA `(.L_x_21) ;  /* 0x0000000000049947 */ /* 0x000fea0003800000 */
[----:B------:R-:W-:Y:S01]  /*1b90*/  BPT.TRAP 0x1 ;  /* 0x000000040000795c */ /* 0x000fe20000300000 */
.L_x_21:
[----:B------:R-:W-:Y:S01]  /*1ba0*/  ULEA UR8, UR18, UR7, 0x3 ;  /* 0x0000000712087291 */ /* 0x000fe2000f8e183f */
[----:B------:R-:W-:-:S03]  /*1bb0*/  ISETP.GT.U32.AND P0, PT, R6, 0x1, PT ;  /* 0x000000010600780c */ /* 0x000fc60003f04070 */
[----:B------:R-:W-:-:S04]  /*1bc0*/  UIADD3 UR8, UR8, 0x28, URZ ;  /* 0x0000002808087890 */ /* 0x000fc8000fffe03f */
[----:B------:R-:W-:-:S09]  /*1bd0*/  UPRMT UR8, URZ, 0x654, UR8 ;  /* 0x000006543f087896 */ /* 0x000fd20008000008 */
[----:B------:R-:W-:Y:S01]  /*1be0*/  SYNCS.ARRIVE.TRANS64.RED.A1T0 RZ, [UR8], RZ ;  /* 0x000000ffffff79a7 */ /* 0x000fe20008100408 */
[----:B------:R-:W-:Y:S05]  /*1bf0*/  @P0 BRA `(.L_x_22) ;  /* 0x0000000000040947 */ /* 0x000fea0003800000 */
[----:B------:R-:W-:Y:S01]  /*1c00*/  BPT.TRAP 0x1 ;  /* 0x000000040000795c */ /* 0x000fe20000300000 */
.L_x_22:
[----:B------:R-:W-:Y:S01]  /*1c10*/  UIADD3 UR19, UR19, 0x1, URZ ;  /* 0x0000000113137890 */ /* 0x000fe2000fffe03f */
[C---:B------:R-:W-:Y:S01]  /*1c20*/  ISETP.GT.AND P0, PT, R92.reuse, 0x1, PT ;  /* 0x000000015c00780c */ /* 0x040fe20003f04270 */
[----:B------:R-:W-:Y:S01]  /*1c30*/  UIADD3 UR18, UR18, 0x1, URZ ;  /* 0x0000000112127890 */ /* 0x000fe2000fffe03f */
[----:B------:R-:W-:Y:S01]  /*1c40*/  VIADD R92, R92, 0xffffffff ;  /* 0xffffffff5c5c7836 */ /* 0x000fe20000000000 */
[----:B------:R-:W-:Y:S02]  /*1c50*/  UISETP.NE.AND UP0, UPT, UR19, 0x5, UPT ;  /* 0x000000051300788c */ /* 0x000fe4000bf05270 */
[----:B------:R-:W-:Y:S02]  /*1c60*/  UISETP.NE.AND UP1, UPT, UR18, 0x5, UPT ;  /* 0x000000051200788c */ /* 0x000fe4000bf25270 */
[----:B------:R-:W-:Y:S02]  /*1c70*/  USEL UR8, URZ, 0x1, UP0 ;  /* 0x000000013f087887 */ /* 0x000fe40008000000 */
[----:B------:R-:W-:-:S02]  /*1c80*/  USEL UR19, UR19, URZ, UP0 ;  /* 0x0000003f13137287 */ /* 0x000fc40008000000 */
[----:B------:R-:W-:Y:S02]  /*1c90*/  USEL UR18, UR18, URZ, UP1 ;  /* 0x0000003f12127287 */ /* 0x000fe40008800000 */
[----:B------:R-:W-:Y:S01]  /*1ca0*/  UPLOP3.LUT UP0, UPT, UPT, UPT, UPT, 0x80, 0x0 ;  /* 0x000000000000789c */ /* 0x000fe20003f0f070 */
[----:B------:R-:W-:Y:S01]  /*1cb0*/  LOP3.LUT R93, R93, UR8, RZ, 0x3c, !PT ;  /* 0x000000085d5d7c12 */ /* 0x000fe2000f8e3cff */
[----:B------:R-:W-:Y:S09]  /*1cc0*/  @P0 BRA `(.L_x_23) ;  /* 0xfffffff800f40947 */ /* 0x000ff2000383ffff */
.L_x_16:
[----:B------:R-:W-:Y:S01]  /*1cd0*/  IMAD.U32 R89, RZ, RZ, UR28 ;  /* 0x0000001cff597e24 */ /* 0x000fe2000f8e00ff */
[----:B------:R-:W-:Y:S01]  /*1ce0*/  SHF.L.U32 R88, R23, 0x1f, RZ ;  /* 0x0000001f17587819 */ /* 0x000fe200000006ff */
[----:B------:R-:W-:Y:S01]  /*1cf0*/  UIADD3 UR5, UR5, UR25, URZ ;  /* 0x0000001905057290 */ /* 0x000fe2000fffe03f */
[----:B------:R-:W-:Y:S01]  /*1d00*/  SHF.R.S32.HI R92, RZ, 0x1f, R0 ;  /* 0x0000001fff5c7819 */ /* 0x000fe20000011400 */
[----:B------:R0:W-:Y:S01]  /*1d10*/  SYNCS.ARRIVE.TRANS64.A1T0 RZ, [R89+UR24], RZ ;  /* 0x000000ff59ff79a7 */ /* 0x0001e20008100018 */
[----:B------:R-:W-:Y:S02]  /*1d20*/  WARPGROUP.DEPBAR.LE gsb0, 0x0 ;  /* 0x00008000000079c5 */ /* 0x000fe40000010000 */
[----:B------:R-:W-:Y:S02]  /*1d30*/  UISETP.GE.U32.AND UP1, UPT, UR25, 0x5, UPT ;  /* 0x000000051900788c */ /* 0x000fe4000bf26070 */
[----:B------:R-:W-:Y:S01]  /*1d40*/  UISETP.GT.U32.AND UP0, UPT, UR5, 0x4, UPT ;  /* 0x000000040500788c */ /* 0x000fe2000bf04070 */
[----:B------:R-:W1:Y:S03]  /*1d50*/  SYNCS.PHASECHK.TRANS64.TRYWAIT P0, [UR16+0x8], R88 ;  /* 0x00000858ff0075a7 */ /* 0x000e660008000150 */
[----:B------:R-:W-:-:S04]  /*1d60*/  UISETP.LT.U32.AND UP0, UPT, UR25, 0x5, UP0 ;  /* 0x000000051900788c */ /* 0x000fc80008701070 */
[----:B------:R-:W-:Y:S02]  /*1d70*/  USEL UR10, URZ, 0x1, !UP0 ;  /* 0x000000013f0a7887 */ /* 0x000fe4000c000000 */
[----:B------:R-:W-:Y:S02]  /*1d80*/  @UP1 UIMAD.WIDE.U32 UR8, UR5, -0x33333333, URZ ;  /* 0xcccccccd050818a5 */ /* 0x000fe4000f8e003f */
[----:B------:R-:W-:Y:S02]  /*1d90*/  ULOP3.LUT UR4, UR4, UR10, URZ, 0x3c, !UPT ;  /* 0x0000000a04047292 */ /* 0x000fe4000f8e3c3f */
[----:B------:R-:W-:-:S04]  /*1da0*/  @UP1 USHF.R.U32.HI UR8, URZ, 0x2, UR9 ;  /* 0x000000023f081899 */ /* 0x000fc80008011609 */
[----:B------:R-:W-:Y:S01]  /*1db0*/  @UP1 ULOP3.LUT UR4, UR4, 0x1, UR8, 0x78, !UPT ;  /* 0x0000000104041892 */ /* 0x000fe2000f8e7808 */
[----:B01----:R-:W-:Y:S11]  /*1dc0*/  @!P0 BRA `(.L_x_24) ;  /* 0x0000006000cc8947 */ /* 0x003ff60003800000 */
.L_x_181:
[----:B------:R-:W-:Y:S01]  /*1dd0*/  ULDC.64 UR8, c[0x0][0x6d0] ;  /* 0x0001b40000087ab9 */ /* 0x000fe20000000a00 */
[----:B------:R-:W-:Y:S02]  /*1de0*/  IMAD.SHL.U32 R98, R5, 0x40, RZ ;  /* 0x0000004005627824 */ /* 0x000fe400078e00ff */
[----:B------:R-:W-:Y:S02]  /*1df0*/  IMAD R91, R92, UR8, RZ ;  /* 0x000000085c5b7c24 */ /* 0x000fe4000f8e02ff */
[----:B0-----:R-:W-:Y:S01]  /*1e00*/  IMAD.WIDE.U32 R88, R0, UR8, R10 ;  /* 0x0000000800587c25 */ /* 0x001fe2000f8e000a */
[----:B------:R-:W-:Y:S01]  /*1e10*/  ULDC UR8, c[0x0][0x284] ;  /* 0x0000a10000087ab9 */ /* 0x000fe20000000800 */
[----:B------:R-:W-:Y:S02]  /*1e20*/  SHF.R.S32.HI R99, RZ, 0x1f, R98 ;  /* 0x0000001fff637819 */ /* 0x000fe40000011462 */
[----:B------:R-:W-:Y:S01]  /*1e30*/  IMAD.SHL.U32 R5, R4, 0x80, RZ ;  /* 0x0000008004057824 */ /* 0x000fe200078e00ff */
[----:B------:R-:W-:Y:S01]  /*1e40*/  ISETP.GE.AND P0, PT, R98, UR8, PT ;  /* 0x0000000862007c0c */ /* 0x000fe2000bf06270 */
[----:B------:R-:W-:Y:S01]  /*1e50*/  ULDC UR8, c[0x0][0x288] ;  /* 0x0000a20000087ab9 */ /* 0x000fe20000000800 */
[----:B------:R-:W-:Y:S01]  /*1e60*/  IMAD R91, R0, UR9, R91 ;  /* 0x00000009005b7c24 */ /* 0x000fe2000f8e025b */
[----:B------:R-:W-:-:S02]  /*1e70*/  IADD3 R88, P1, R98, R88, RZ ;  /* 0x0000005862587210 */ /* 0x000fc40007f3e0ff */
[----:B------:R-:W-:Y:S02]  /*1e80*/  ISETP.GE.OR P0, PT, R5, UR8, P0 ;  /* 0x0000000805007c0c */ /* 0x000fe40008706670 */
[----:B------:R-:W-:-:S11]  /*1e90*/  IADD3.X R89, R99, R89, R91, P1, !PT ;  /* 0x0000005963597210 */ /* 0x000fd60000ffe45b */
[----:B------:R-:W-:Y:S05]  /*1ea0*/  @P0 BRA `(.L_x_25) ;  /* 0x0000004800740947 */ /* 0x000fea0003800000 */
[----:B------:R-:W0:Y:S01]  /*1eb0*/  LDC.64 R108, c[0x0][0x6c8] ;  /* 0x0001b200ff6c7b82 */ /* 0x000e220000000a00 */
[----:B-----5:R-:W-:Y:S01]  /*1ec0*/  FSETP.NEU.AND P1, PT, R13, RZ, PT ;  /* 0x000000ff0d00720b */ /* 0x020fe20003f2d000 */
[----:B------:R-:W-:Y:S01]  /*1ed0*/  IMAD.WIDE R104, R4, 0x80, R14 ;  /* 0x0000008004687825 */ /* 0x000fe200078e020e */
[----:B------:R-:W-:Y:S03]  /*1ee0*/  BSSY B0, `(.L_x_25) ;  /* 0x0000499000007945 */ /* 0x000fe60003800000 */
[----:B------:R-:W-:Y:S02]  /*1ef0*/  IMAD.IADD R5, R18, 0x1, -R5 ;  /* 0x0000000112057824 */ /* 0x000fe400078e0a05 */
[----:B------:R-:W-:-:S03]  /*1f00*/  IMAD.IADD R4, R17, 0x1, -R98 ;  /* 0x0000000111047824 */ /* 0x000fc600078e0a62 */
[----:B------:R-:W-:-:S04]  /*1f10*/  ISETP.GT.AND P0, PT, R5, RZ, PT ;  /* 0x000000ff0500720c */ /* 0x000fc80003f04270 */
[----:B------:R-:W-:Y:S01]  /*1f20*/  ISETP.GT.AND P2, PT, R4, RZ, P0 ;  /* 0x000000ff0400720c */ /* 0x000fe20000744270 */
[-C--:B0-----:R-:W-:Y:S02]  /*1f30*/  IMAD R90, R105, R108.reuse, RZ ;  /* 0x0000006c695a7224 */ /* 0x081fe400078e02ff */
[----:B------:R-:W-:-:S04]  /*1f40*/  IMAD.WIDE.U32 R94, R104, R108, R88 ;  /* 0x0000006c685e7225 */ /* 0x000fc800078e0058 */
[----:B------:R-:W-:-:S04]  /*1f50*/  IMAD R89, R104, R109, R90 ;  /* 0x0000006d68597224 */ /* 0x000fc800078e025a */
[----:B------:R-:W-:Y:S01]  /*1f60*/  IMAD.IADD R103, R95, 0x1, R89 ;  /* 0x000000015f677824 */ /* 0x000fe200078e0259 */
[----:B------:R-:W-:Y:S06]  /*1f70*/  @!P1 BRA `(.L_x_26) ;  /* 0x0000003000d09947 */ /* 0x000fec0003800000 */
[----:B------:R-:W-:Y:S01]  /*1f80*/  ULDC.64 UR8, c[0x0][0x6b8] ;  /* 0x0001ae0000087ab9 */ /* 0x000fe20000000a00 */
[----:B------:R-:W-:Y:S01]  /*1f90*/  ULDC.64 UR22, c[0x0][0x6b0] ;  /* 0x0001ac0000167ab9 */ /* 0x000fe20000000a00 */
[----:B------:R-:W-:Y:S01]  /*1fa0*/  IMAD.WIDE.U32 R88, R0, UR8, R10 ;  /* 0x0000000800587c25 */ /* 0x000fe2000f8e000a */
[----:B------:R-:W-:Y:S01]  /*1fb0*/  ULDC.64 UR10, c[0x0][0x6a8] ;  /* 0x0001aa00000a7ab9 */ /* 0x000fe20000000a00 */
[----:B------:R-:W0:Y:S01]  /*1fc0*/  LDC.64 R100, c[0x0][0x6b0] ;  /* 0x0001ac00ff647b82 */ /* 0x000e220000000a00 */
[----:B------:R-:W-:Y:S01]  /*1fd0*/  ULDC.64 UR18, c[0x0][0x6c0] ;  /* 0x0001b00000127ab9 */ /* 0x000fe20000000a00 */
[----:B------:R-:W-:Y:S01]  /*1fe0*/  IMAD R91, R92, UR8, RZ ;  /* 0x000000085c5b7c24 */ /* 0x000fe2000f8e02ff */
[----:B------:R-:W-:Y:S01]  /*1ff0*/  IADD3 R90, P1, R98, R88, RZ ;  /* 0x00000058625a7210 */ /* 0x000fe20007f3e0ff */
[----:B------:R-:W-:Y:S02]  /*2000*/  IMAD R93, R105, UR22, RZ ;  /* 0x00000016695d7c24 */ /* 0x000fe4000f8e02ff */
[----:B------:R-:W-:-:S02]  /*2010*/  IMAD R107, R0, UR9, R91 ;  /* 0x00000009006b7c24 */ /* 0x000fc4000f8e025b */
[----:B------:R-:W-:-:S03]  /*2020*/  IMAD R105, R104, UR23, R93 ;  /* 0x0000001768697c24 */ /* 0x000fc6000f8e025d */
[----:B------:R-:W-:-:S03]  /*2030*/  IADD3.X R91, R99, R89, R107, P1, !PT ;  /* 0x00000059635b7210 */ /* 0x000fc60000ffe46b */
[----:B------:R-:W-:-:S04]  /*2040*/  IMAD.WIDE.U32 R88, R104, UR22, R90 ;  /* 0x0000001668587c25 */ /* 0x000fc8000f8e005a */
[----:B------:R-:W-:Y:S01]  /*2050*/  IMAD.IADD R89, R89, 0x1, R105 ;  /* 0x0000000159597824 */ /* 0x000fe200078e0269 */
[----:B------:R-:W-:-:S04]  /*2060*/  LEA R92, P1, R88, UR10, 0x2 ;  /* 0x0000000a585c7c11 */ /* 0x000fc8000f8210ff */
[----:B------:R-:W-:-:S05]  /*2070*/  LEA.HI.X R93, R88, UR11, R89, 0x2, P1 ;  /* 0x0000000b585d7c11 */ /* 0x000fca00088f1459 */
[----:B------:R-:W2:Y:S01]  /*2080*/  @P2 LDG.E.LTC128B R106, desc[UR20][R92.64] ;  /* 0x000000145c6a2981 */ /* 0x000ea2000c1e1920 */
[----:B------:R-:W-:Y:S01]  /*2090*/  LEA R88, P1, R94, UR18, 0x2 ;  /* 0x000000125e587c11 */ /* 0x000fe2000f8210ff */
[----:B------:R-:W-:Y:S01]  /*20a0*/  IMAD.WIDE.U32 R96, R104, UR22, R98 ;  /* 0x0000001668607c25 */ /* 0x000fe2000f8e0062 */
[----:B------:R-:W-:Y:S02]  /*20b0*/  BSSY B1, `(.L_x_27) ;  /* 0x0000017000017945 */ /* 0x000fe40003800000 */
[----:B------:R-:W-:Y:S01]  /*20c0*/  LEA.HI.X R89, R94, UR19, R103, 0x2, P1 ;  /* 0x000000135e597c11 */ /* 0x000fe200088f1467 */
[----:B0-----:R-:W-:Y:S01]  /*20d0*/  IMAD.WIDE.U32 R100, R104, UR22, R100 ;  /* 0x0000001668647c25 */ /* 0x001fe2000f8e0064 */
[----:B------:R-:W-:Y:S02]  /*20e0*/  LEA R94, P1, R108, R88, 0x2 ;  /* 0x000000586c5e7211 */ /* 0x000fe400078210ff */
[----:B------:R-:W-:Y:S02]  /*20f0*/  IADD3 R96, P3, R10, R96, RZ ;  /* 0x000000600a607210 */ /* 0x000fe40007f7e0ff */
[----:B------:R-:W-:-:S02]  /*2100*/  LEA.HI.X R95, R108, R89, R109, 0x2, P1 ;  /* 0x000000596c5f7211 */ /* 0x000fc400008f146d */
[----:B------:R-:W-:Y:S02]  /*2110*/  ISETP.GT.AND P1, PT, R5, 0x1, PT ;  /* 0x000000010500780c */ /* 0x000fe40003f24270 */
[----:B------:R-:W-:Y:S01]  /*2120*/  IADD3.X R97, R11, R105, R97, P3, !PT ;  /* 0x000000690b617210 */ /* 0x000fe20001ffe461 */
[----:B------:R-:W-:Y:S01]  /*2130*/  IMAD.IADD R105, R105, 0x1, R101 ;  /* 0x0000000169697824 */ /* 0x000fe200078e0265 */
[----:B------:R-:W-:Y:S01]  /*2140*/  IADD3 R98, P3, P5, R10, R100, R98 ;  /* 0x000000640a627210 */ /* 0x000fe20007d7e062 */
[----:B------:R-:W-:-:S03]  /*2150*/  IMAD.WIDE.U32 R96, R0, UR8, R96 ;  /* 0x0000000800607c25 */ /* 0x000fc6000f8e0060 */
[----:B------:R-:W-:Y:S01]  /*2160*/  IADD3.X R99, R11, R105, R99, P3, P5 ;  /* 0x000000690b637210 */ /* 0x000fe20001fea463 */
[----:B------:R-:W-:Y:S02]  /*2170*/  IMAD.IADD R101, R107, 0x1, R97 ;  /* 0x000000016b657824 */ /* 0x000fe400078e0261 */
[----:B--2---:R-:W-:-:S04]  /*2180*/  FMUL R103, R106, R13 ;  /* 0x0000000d6a677220 */ /* 0x004fc80000400000 */
[----:B------:R-:W-:Y:S01]  /*2190*/  FFMA R103, R24, R7, R103 ;  /* 0x0000000718677223 */ /* 0x000fe20000000067 */
[----:B------:R-:W-:-:S04]  /*21a0*/  IADD3 R24, P6, R90, R100, RZ ;  /* 0x000000645a187210 */ /* 0x000fc80007fde0ff */
[----:B------:R0:W-:Y:S01]  /*21b0*/  @P2 STG.E desc[UR20][R88.64], R103 ;  /* 0x0000006758002986 */ /* 0x0001e2000c101914 */
[----:B------:R-:W-:Y:S01]  /*21c0*/  ISETP.GT.AND P2, PT, R4, RZ, P1 ;  /* 0x000000ff0400720c */ /* 0x000fe20000f44270 */
[----:B------:R-:W-:Y:S01]  /*21d0*/  IMAD.X R91, R105, 0x1, R91, P6 ;  /* 0x00000001695b7824 */ /* 0x000fe200030e065b */
[----:B------:R-:W-:-:S04]  /*21e0*/  LEA R90, P6, R24, UR10, 0x2 ;  /* 0x0000000a185a7c11 */ /* 0x000fc8000f8c10ff */
[----:B------:R-:W-:-:S07]  /*21f0*/  LEA.HI.X R91, R24, UR11, R91, 0x2, P6 ;  /* 0x0000000b185b7c11 */ /* 0x000fce000b0f145b */
[----:B0-----:R-:W-:Y:S05]  /*2200*/  @!P2 BRA `(.L_x_28) ;  /* 0x000000000004a947 */ /* 0x001fea0003800000 */
[----:B------:R0:W5:Y:S02]  /*2210*/  LDG.E.LTC128B R106, desc[UR20][R90.64] ;  /* 0x000000145a6a7981 */ /* 0x000164000c1e1920 */
.L_x_28:
[----:B------:R-:W-:Y:S05]  /*2220*/  BSYNC B1 ;  /* 0x0000000000017941 */ /* 0x000fea0003800000 */
.L_x_27:
[----:B-----5:R-:W-:Y:S01]  /*2230*/  FMUL R100, R106, R13 ;  /* 0x0000000d6a647220 */ /* 0x020fe20000400000 */
[----:B------:R-:W-:Y:S01]  /*2240*/  ISETP.GT.AND P3, PT, R4, 0x8, P0 ;  /* 0x000000080400780c */ /* 0x000fe20000764270 */
[----:B------:R-:W-:Y:S01]  /*2250*/  BSSY B1, `(.L_x_29) ;  /* 0x0000009000017945 */ /* 0x000fe20003800000 */
[C---:B------:R-:W-:Y:S01]  /*2260*/  LEA R24, P5, R96.reuse, UR10, 0x2 ;  /* 0x0000000a60187c11 */ /* 0x040fe2000f8a10ff */
[----:B------:R-:W-:Y:S01]  /*2270*/  FFMA R103, R25, R7, R100 ;  /* 0x0000000719677223 */ /* 0x000fe20000000064 */
[----:B------:R-:W-:Y:S02]  /*2280*/  ISETP.GT.AND P0, PT, R5, 0x8, PT ;  /* 0x000000080500780c */ /* 0x000fe40003f04270 */
[----:B------:R-:W-:Y:S01]  /*2290*/  LEA.HI.X R25, R96, UR11, R101, 0x2, P5 ;  /* 0x0000000b60197c11 */ /* 0x000fe2000a8f1465 */
[----:B------:R-:W-:Y:S01]  /*22a0*/  IMAD.WIDE.U32 R96, R0, UR8, R98 ;  /* 0x0000000800607c25 */ /* 0x000fe2000f8e0062 */
[----:B------:R1:W-:Y:S05]  /*22b0*/  @P2 STG.E desc[UR20][R94.64], R103 ;  /* 0x000000675e002986 */ /* 0x0003ea000c101914 */
[----:B------:R-:W-:Y:S05]  /*22c0*/  @!P3 BRA `(.L_x_30) ;  /* 0x000000000004b947 */ /* 0x000fea0003800000 */
[----:B------:R2:W5:Y:S02]  /*22d0*/  LDG.E.LTC128B R106, desc[UR20][R24.64+0x20] ;  /* 0x00002014186a7981 */ /* 0x000564000c1e1920 */
.L_x_30:
[----:B------:R-:W-:Y:S05]  /*22e0*/  BSYNC B1 ;  /* 0x0000000000017941 */ /* 0x000fea0003800000 */
.L_x_29:
[----:B--2--5:R-:W-:Y:S01]  /*22f0*/  FMUL R25, R106, R13 ;  /* 0x0000000d6a197220 */ /* 0x024fe20000400000 */
[----:B------:R-:W-:Y:S01]  /*2300*/  ISETP.GT.AND P2, PT, R4, 0x8, P1 ;  /* 0x000000080400780c */ /* 0x000fe20000f44270 */
[----:B------:R-:W-:Y:S01]  /*2310*/  IMAD.IADD R97, R107, 0x1, R97 ;  /* 0x000000016b617824 */ /* 0x000fe200078e0261 */
[----:B------:R-:W-:Y:S01]  /*2320*/  LEA R24, P1, R96, UR10, 0x2 ;  /* 0x0000000a60187c11 */ /* 0x000fe2000f8210ff */
[----:B------:R-:W-:Y:S01]  /*2330*/  FFMA R99, R26, R7, R25 ;  /* 0x000000071a637223 */ /* 0x000fe20000000019 */
[----:B------:R-:W-:Y:S02]  /*2340*/  BSSY B1, `(.L_x_31) ;  /* 0x0000005000017945 */ /* 0x000fe40003800000 */
[----:B------:R-:W-:Y:S02]  /*2350*/  LEA.HI.X R25, R96, UR11, R97, 0x2, P1 ;  /* 0x0000000b60197c11 */ /* 0x000fe400088f1461 */
[----:B------:R2:W-:Y:S05]  /*2360*/  @P3 STG.E desc[UR20][R88.64+0x20], R99 ;  /* 0x0000206358003986 */ /* 0x0005ea000c101914 */
[----:B------:R-:W-:Y:S05]  /*2370*/  @!P2 BRA `(.L_x_32) ;  /* 0x000000000004a947 */ /* 0x000fea0003800000 */
[----:B------:R3:W5:Y:S02]  /*2380*/  LDG.E.LTC128B R106, desc[UR20][R24.64+0x20] ;  /* 0x00002014186a7981 */ /* 0x000764000c1e1920 */
.L_x_32:
[----:B------:R-:W-:Y:S05]  /*2390*/  BSYNC B1 ;  /* 0x0000000000017941 */ /* 0x000fea0003800000 */
.L_x_31:
[----:B-----5:R-:W-:Y:S01]  /*23a0*/  FMUL R0, R106, R13 ;  /* 0x0000000d6a007220 */ /* 0x020fe20000400000 */
[----:B------:R-:W-:Y:S01]  /*23b0*/  ISETP.GT.AND P3, PT, R4, RZ, P0 ;  /* 0x000000ff0400720c */ /* 0x000fe20000764270 */
[----:B------:R-:W-:Y:S01]  /*23c0*/  BSSY B1, `(.L_x_33) ;  /* 0x0000009000017945 */ /* 0x000fe20003800000 */
[----:B---3--:R-:W-:Y:S01]  /*23d0*/  IADD3 R24, P6, R92, UR14, RZ ;  /* 0x0000000e5c187c10 */ /* 0x008fe2000ffde0ff */
[----:B------:R-:W-:Y:S01]  /*23e0*/  FFMA R27, R27, R7, R0 ;  /* 0x000000071b1b7223 */ /* 0x000fe20000000000 */
[----:B------:R-:W-:Y:S02]  /*23f0*/  ISETP.GT.AND P1, PT, R5, 0x9, PT ;  /* 0x000000090500780c */ /* 0x000fe40003f24270 */
[----:B------:R-:W-:Y:S02]  /*2400*/  IADD3 R26, P5, R88, UR12, RZ ;  /* 0x0000000c581a7c10 */ /* 0x000fe4000ffbe0ff */
[----:B------:R3:W-:Y:S01]  /*2410*/  @P2 STG.E desc[UR20][R94.64+0x20], R27 ;  /* 0x0000201b5e002986 */ /* 0x0007e2000c101914 */
[----:B------:R-:W-:-:S04]  /*2420*/  IADD3.X R25, R93, UR15, RZ, P6, !PT ;  /* 0x0000000f5d197c10 */ /* 0x000fc8000b7fe4ff */
[----:B------:R-:W-:Y:S06]  /*2430*/  @!P3 BRA `(.L_x_34) ;  /* 0x000000000004b947 */ /* 0x000fec0003800000 */
[----:B------:R4:W5:Y:S02]  /*2440*/  LDG.E.LTC128B R106, desc[UR20][R24.64] ;  /* 0x00000014186a7981 */ /* 0x000964000c1e1920 */
.L_x_34:
[----:B------:R-:W-:Y:S05]  /*2450*/  BSYNC B1 ;  /* 0x0000000000017941 */ /* 0x000fea0003800000 */
.L_x_33:
[----:B-----5:R-:W-:Y:S01]  /*2460*/  FMUL R97, R106, R13 ;  /* 0x0000000d6a617220 */ /* 0x020fe20000400000 */
[----:B---3--:R-:W-:Y:S01]  /*2470*/  IADD3.X R27, R89, UR13, RZ, P5, !PT ;  /* 0x0000000d591b7c10 */ /* 0x008fe2000affe4ff */
[----:B------:R-:W-:Y:S01]  /*2480*/  BSSY B1, `(.L_x_35) ;  /* 0x0000009000017945 */ /* 0x000fe20003800000 */
[----:B------:R-:W-:Y:S01]  /*2490*/  ISETP.GT.AND P2, PT, R4, RZ, P1 ;  /* 0x000000ff0400720c */ /* 0x000fe20000f44270 */
[----:B--2---:R-:W-:Y:S01]  /*24a0*/  FFMA R99, R28, R7, R97 ;  /* 0x000000071c637223 */ /* 0x004fe20000000061 */
[----:B------:R-:W-:Y:S02]  /*24b0*/  IADD3 R96, P6, R90, UR14, RZ ;  /* 0x0000000e5a607c10 */ /* 0x000fe4000ffde0ff */
[----:B------:R-:W-:Y:S02]  /*24c0*/  IADD3 R98, P5, R94, UR12, RZ ;  /* 0x0000000c5e627c10 */ /* 0x000fe4000ffbe0ff */
[----:B------:R2:W-:Y:S01]  /*24d0*/  @P3 STG.E desc[UR20][R26.64], R99 ;  /* 0x000000631a003986 */ /* 0x0005e2000c101914 */
[----:B------:R-:W-:-:S06]  /*24e0*/  IADD3.X R97, R91, UR15, RZ, P6, !PT ;  /* 0x0000000f5b617c10 */ /* 0x000fcc000b7fe4ff */
[----:B------:R-:W-:Y:S05]  /*24f0*/  @!P2 BRA `(.L_x_36) ;  /* 0x000000000004a947 */ /* 0x000fea0003800000 */
[----:B------:R3:W5:Y:S02]  /*2500*/  LDG.E.LTC128B R106, desc[UR20][R96.64] ;  /* 0x00000014606a7981 */ /* 0x000764000c1e1920 */
.L_x_36:
[----:B------:R-:W-:Y:S05]  /*2510*/  BSYNC B1 ;  /* 0x0000000000017941 */ /* 0x000fea0003800000 */
.L_x_35:
[----:B-----5:R-:W-:Y:S01]  /*2520*/  FMUL R0, R106, R13 ;  /* 0x0000000d6a007220 */ /* 0x020fe20000400000 */
[----:B--2---:R-:W-:Y:S01]  /*2530*/  IADD3.X R99, R95, UR13, RZ, P5, !PT ;  /* 0x0000000d5f637c10 */ /* 0x004fe2000affe4ff */
[----:B------:R-:W-:Y:S01]  /*2540*/  BSSY B1, `(.L_x_37) ;  /* 0x0000009000017945 */ /* 0x000fe20003800000 */
[----:B------:R-:W-:Y:S01]  /*2550*/  ISETP.GT.AND P0, PT, R4, 0x8, P0 ;  /* 0x000000080400780c */ /* 0x000fe20000704270 */
[----:B------:R-:W-:Y:S01]  /*2560*/  FFMA R101, R29, R7, R0 ;  /* 0x000000071d657223 */ /* 0x000fe20000000000 */
[----:B------:R-:W-:Y:S02]  /*2570*/  IADD3 R28, P3, R92, UR27, RZ ;  /* 0x0000001b5c1c7c10 */ /* 0x000fe4000ff7e0ff */
[----:B------:R-:W-:Y:S02]  /*2580*/  IADD3 R100, P5, R88, UR26, RZ ;  /* 0x0000001a58647c10 */ /* 0x000fe4000ffbe0ff */
[----:B------:R2:W-:Y:S01]  /*2590*/  @P2 STG.E desc[UR20][R98.64], R101 ;  /* 0x0000006562002986 */ /* 0x0005e2000c101914 */
[----:B------:R-:W-:-:S06]  /*25a0*/  IADD3.X R29, R93, UR29, RZ, P3, !PT ;  /* 0x0000001d5d1d7c10 */ /* 0x000fcc0009ffe4ff */
[----:B------:R-:W-:Y:S05]  /*25b0*/  @!P0 BRA `(.L_x_38) ;  /* 0x0000000000048947 */ /* 0x000fea0003800000 */
[----:B------:R0:W5:Y:S02]  /*25c0*/  LDG.E.LTC128B R106, desc[UR20][R28.64] ;  /* 0x000000141c6a7981 */ /* 0x000164000c1e1920 */
.L_x_38:
[----:B------:R-:W-:Y:S05]  /*25d0*/  BSYNC B1 ;  /* 0x0000000000017941 */ /* 0x000fea0003800000 */
.L_x_37:
[----:B0----5:R-:W-:Y:S01]  /*25e0*/  FMUL R29, R106, R13 ;  /* 0x0000000d6a1d7220 */ /* 0x021fe20000400000 */
[----:B--2---:R-:W-:Y:S01]  /*25f0*/  IADD3.X R101, R89, UR30, RZ, P5, !PT ;  /* 0x0000001e59657c10 */ /* 0x004fe2000affe4ff */
[----:B------:R-:W-:Y:S01]  /*2600*/  BSSY B1, `(.L_x_39) ;  /* 0x0000008000017945 */ /* 0x000fe20003800000 */
[----:B------:R-:W-:Y:S01]  /*2610*/  ISETP.GT.AND P2, PT, R4, 0x8, P1 ;  /* 0x000000080400780c */ /* 0x000fe20000f44270 */
[----:B------:R-:W-:Y:S01]  /*2620*/  FFMA R89, R30, R7, R29 ;  /* 0x000000071e597223 */ /* 0x000fe2000000001d */
[----:B------:R-:W-:-:S04]  /*2630*/  IADD3 R28, P1, R90, UR27, RZ ;  /* 0x0000001b5a1c7c10 */ /* 0x000fc8000ff3e0ff */
[----:B------:R0:W-:Y:S01]  /*2640*/  @P0 STG.E desc[UR20][R100.64], R89 ;  /* 0x0000005964000986 */ /* 0x0001e2000c101914 */
[----:B------:R-:W-:-:S06]  /*2650*/  IADD3.X R29, R91, UR29, RZ, P1, !PT ;  /* 0x0000001d5b1d7c10 */ /* 0x000fcc0008ffe4ff */
[----:B------:R-:W-:Y:S05]  /*2660*/  @!P2 BRA `(.L_x_40) ;  /* 0x000000000004a947 */ /* 0x000fea0003800000 */
[----:B------:R2:W5:Y:S02]  /*2670*/  LDG.E.LTC128B R106, desc[UR20][R28.64] ;  /* 0x000000141c6a7981 */ /* 0x000564000c1e1920 */
.L_x_40:
[----:B------:R-:W-:Y:S05]  /*2680*/  BSYNC B1 ;  /* 0x0000000000017941 */ /* 0x000fea0003800000 */
.L_x_39:
[----:B-----5:R-:W-:Y:S01]  /*2690*/  FMUL R0, R106, R13 ;  /* 0x0000000d6a007220 */ /* 0x020fe20000400000 */
[----:B--2---:R-:W-:Y:S01]  /*26a0*/  IADD3 R28, P5, R94, UR26, RZ ;  /* 0x0000001a5e1c7c10 */ /* 0x004fe2000ffbe0ff */
[----:B------:R-:W-:Y:S01]  /*26b0*/  BSSY B1, `(.L_x_41) ;  /* 0x000000c000017945 */ /* 0x000fe20003800000 */
[----:B------:R-:W-:Y:S01]  /*26c0*/  ISETP.GT.AND P1, PT, R5, 0x10, PT ;  /* 0x000000100500780c */ /* 0x000fe20003f24270 */
[----:B0-----:R-:W-:Y:S01]  /*26d0*/  FFMA R89, R31, R7, R0 ;  /* 0x000000071f597223 */ /* 0x001fe20000000000 */
[----:B------:R-:W-:Y:S02]  /*26e0*/  IADD3.X R29, R95, UR30, RZ, P5, !PT ;  /* 0x0000001e5f1d7c10 */ /* 0x000fe4000affe4ff */
[----:B------:R-:W-:Y:S02]  /*26f0*/  ISETP.GT.AND P3, PT, R4, RZ, P1 ;  /* 0x000000ff0400720c */ /* 0x000fe40000f64270 */
[----:B------:R-:W-:Y:S01]  /*2700*/  IADD3 R30, P6, R24, UR14, RZ ;  /* 0x0000000e181e7c10 */ /* 0x000fe2000ffde0ff */
[----:B------:R0:W-:Y:S01]  /*2710*/  @P2 STG.E desc[UR20][R28.64], R89 ;  /* 0x000000591c002986 */ /* 0x0001e2000c101914 */
[----:B------:R-:W-:-:S02]  /*2720*/  ISETP.GT.AND P0, PT, R5, 0x11, PT ;  /* 0x000000110500780c */ /* 0x000fc40003f04270 */
[----:B------:R-:W-:Y:S02]  /*2730*/  IADD3 R88, P5, R26, UR12, RZ ;  /* 0x0000000c1a587c10 */ /* 0x000fe4000ffbe0ff */
[----:B------:R-:W-:-:S05]  /*2740*/  IADD3.X R31, R25, UR15, RZ, P6, !PT ;  /* 0x0000000f191f7c10 */ /* 0x000fca000b7fe4ff */
[----:B------:R-:W-:Y:S06]  /*2750*/  @!P3 BRA `(.L_x_42) ;  /* 0x000000000004b947 */ /* 0x000fec0003800000 */
[----:B------:R2:W5:Y:S02]  /*2760*/  LDG.E.LTC128B R106, desc[UR20][R30.64] ;  /* 0x000000141e6a7981 */ /* 0x000564000c1e1920 */
.L_x_42:
[----:B------:R-:W-:Y:S05]  /*2770*/  BSYNC B1 ;  /* 0x0000000000017941 */ /* 0x000fea0003800000 */
.L_x_41:
[----:B0----5:R-:W-:Y:S01]  /*2780*/  FMUL R29, R106, R13 ;  /* 0x0000000d6a1d7220 */ /* 0x021fe20000400000 */
[----:B------:R-:W-:Y:S01]  /*2790*/  IADD3.X R89, R27, UR13, RZ, P5, !PT ;  /* 0x0000000d1b597c10 */ /* 0x000fe2000affe4ff */
[----:B------:R-:W-:Y:S01]  /*27a0*/  BSSY B1, `(.L_x_43) ;  /* 0x0000009000017945 */ /* 0x000fe20003800000 */
[----:B------:R-:W-:Y:S01]  /*27b0*/  ISETP.GT.AND P2, PT, R4, RZ, P0 ;  /* 0x000000ff0400720c */ /* 0x000fe20000744270 */
[----:B------:R-:W-:Y:S01]  /*27c0*/  FFMA R91, R32, R7, R29 ;  /* 0x00000007205b7223 */ /* 0x000fe2000000001d */
[----:B------:R-:W-:Y:S02]  /*27d0*/  IADD3 R28, P6, R96, UR14, RZ ;  /* 0x0000000e601c7c10 */ /* 0x000fe4000ffde0ff */
[----:B------:R-:W-:Y:S02]  /*27e0*/  IADD3 R90, P5, R98, UR12, RZ ;  /* 0x0000000c625a7c10 */ /* 0x000fe4000ffbe0ff */
[----:B------:R0:W-:Y:S01]  /*27f0*/  @P3 STG.E desc[UR20][R88.64], R91 ;  /* 0x0000005b58003986 */ /* 0x0001e2000c101914 */
[----:B------:R-:W-:-:S06]  /*2800*/  IADD3.X R29, R97, UR15, RZ, P6, !PT ;  /* 0x0000000f611d7c10 */ /* 0x000fcc000b7fe4ff */
[----:B------:R-:W-:Y:S05]  /*2810*/  @!P2 BRA `(.L_x_44) ;  /* 0x000000000004a947 */ /* 0x000fea0003800000 */
[----:B------:R0:W5:Y:S02]  /*2820*/  LDG.E.LTC128B R106, desc[UR20][R28.64] ;  /* 0x000000141c6a7981 */ /* 0x000164000c1e1920 */
.L_x_44:
[----:B------:R-:W-:Y:S05]  /*2830*/  BSYNC B1 ;  /* 0x0000000000017941 */ /* 0x000fea0003800000 */
.L_x_43:
[----:B-----5:R-:W-:Y:S01]  /*2840*/  FMUL R0, R106, R13 ;  /* 0x0000000d6a007220 */ /* 0x020fe20000400000 */
[----:B0-----:R-:W-:Y:S01]  /*2850*/  IADD3.X R91, R99, UR13, RZ, P5, !PT ;  /* 0x0000000d635b7c10 */ /* 0x001fe2000affe4ff */
[----:B------:R-:W-:Y:S01]  /*2860*/  BSSY B1, `(.L_x_45) ;  /* 0x0000009000017945 */ /* 0x000fe20003800000 */
[----:B------:R-:W-:Y:S01]  /*2870*/  ISETP.GT.AND P1, PT, R4, 0x8, P1 ;  /* 0x000000080400780c */ /* 0x000fe20000f24270 */
[----:B------:R-:W-:Y:S01]  /*2880*/  FFMA R33, R33, R7, R0 ;  /* 0x0000000721217223 */ /* 0x000fe20000000000 */
[----:B----4-:R-:W-:Y:S02]  /*2890*/  IADD3 R24, P3, R24, UR27, RZ ;  /* 0x0000001b18187c10 */ /* 0x010fe4000ff7e0ff */
[----:B------:R-:W-:Y:S02]  /*28a0*/  IADD3 R32, P5, R26, UR26, RZ ;  /* 0x0000001a1a207c10 */ /* 0x000fe4000ffbe0ff */
[----:B------:R0:W-:Y:S01]  /*28b0*/  @P2 STG.E desc[UR20][R90.64], R33 ;  /* 0x000000215a002986 */ /* 0x0001e2000c101914 */
[----:B------:R-:W-:-:S06]  /*28c0*/  IADD3.X R25, R25, UR29, RZ, P3, !PT ;  /* 0x0000001d19197c10 */ /* 0x000fcc0009ffe4ff */
[----:B------:R-:W-:Y:S05]  /*28d0*/  @!P1 BRA `(.L_x_46) ;  /* 0x0000000000049947 */ /* 0x000fea0003800000 */
[----:B------:R4:W5:Y:S02]  /*28e0*/  LDG.E.LTC128B R106, desc[UR20][R24.64] ;  /* 0x00000014186a7981 */ /* 0x000964000c1e1920 */
.L_x_46:
[----:B------:R-:W-:Y:S05]  /*28f0*/  BSYNC B1 ;  /* 0x0000000000017941 */ /* 0x000fea0003800000 */
.L_x_45:
[----:B----45:R-:W-:Y:S01]  /*2900*/  FMUL R25, R106, R13 ;  /* 0x0000000d6a197220 */ /* 0x030fe20000400000 */
[----:B0-----:R-:W-:Y:S01]  /*2910*/  IADD3.X R33, R27, UR30, RZ, P5, !PT ;  /* 0x0000001e1b217c10 */ /* 0x001fe2000affe4ff */
        /* <DEDUP_REMOVED lines=8> */
.L_x_48:
[----:B------:R-:W-:Y:S05]  /*29a0*/  BSYNC B1 ;  /* 0x0000000000017941 */ /* 0x000fea0003800000 */
.L_x_47:
[----:B-----5:R-:W-:Y:S01]  /*29b0*/  FMUL R0, R106, R13 ;  /* 0x0000000d6a007220 */ /* 0x020fe20000400000 */
[----:B----4-:R-:W-:Y:S01]  /*29c0*/  IADD3 R24, P5, R98, UR26, RZ ;  /* 0x0000001a62187c10 */ /* 0x010fe2000ffbe0ff */
[----:B------:R-:W-:Y:S01]  /*29d0*/  BSSY B1, `(.L_x_49) ;  /* 0x000000c000017945 */ /* 0x000fe20003800000 */
[----:B------:R-:W-:Y:S01]  /*29e0*/  ISETP.GT.AND P1, PT, R5, 0x18, PT ;  /* 0x000000180500780c */ /* 0x000fe20003f24270 */
[----:B------:R-:W-:Y:S01]  /*29f0*/  FFMA R35, R35, R7, R0 ;  /* 0x0000000723237223 */ /* 0x000fe20000000000 */
[----:B------:R-:W-:Y:S02]  /*2a00*/  IADD3.X R25, R99, UR30, RZ, P5, !PT ;  /* 0x0000001e63197c10 */ /* 0x000fe4000affe4ff */
[----:B------:R-:W-:Y:S02]  /*2a10*/  ISETP.GT.AND P3, PT, R4, RZ, P1 ;  /* 0x000000ff0400720c */ /* 0x000fe40000f64270 */
[----:B------:R-:W-:Y:S01]  /*2a20*/  IADD3 R26, P6, R30, UR14, RZ ;  /* 0x0000000e1e1a7c10 */ /* 0x000fe2000ffde0ff */
[----:B------:R4:W-:Y:S01]  /*2a30*/  @P2 STG.E desc[UR20][R24.64], R35 ;  /* 0x0000002318002986 */ /* 0x0009e2000c101914 */
[----:B------:R-:W-:-:S02]  /*2a40*/  ISETP.GT.AND P0, PT, R5, 0x19, PT ;  /* 0x000000190500780c */ /* 0x000fc40003f04270 */
[----:B0-----:R-:W-:Y:S02]  /*2a50*/  IADD3 R32, P5, R88, UR12, RZ ;  /* 0x0000000c58207c10 */ /* 0x001fe4000ffbe0ff */
[----:B------:R-:W-:-:S05]  /*2a60*/  IADD3.X R27, R31, UR15, RZ, P6, !PT ;  /* 0x0000000f1f1b7c10 */ /* 0x000fca000b7fe4ff */
[----:B------:R-:W-:Y:S06]  /*2a70*/  @!P3 BRA `(.L_x_50) ;  /* 0x000000000004b947 */ /* 0x000fec0003800000 */
[----:B------:R0:W5:Y:S02]  /*2a80*/  LDG.E.LTC128B R106, desc[UR20][R26.64] ;  /* 0x000000141a6a7981 */ /* 0x000164000c1e1920 */
.L_x_50:
[----:B------:R-:W-:Y:S05]  /*2a90*/  BSYNC B1 ;  /* 0x0000000000017941 */ /* 0x000fea0003800000 */
.L_x_49:
[----:B----45:R-:W-:Y:S01]  /*2aa0*/  FMUL R25, R106, R13 ;  /* 0x0000000d6a197220 */ /* 0x030fe20000400000 */
        /* <DEDUP_REMOVED lines=10> */
.L_x_52:
[----:B------:R-:W-:Y:S05]  /*2b50*/  BSYNC B1 ;  /* 0x0000000000017941 */ /* 0x000fea0003800000 */
.L_x_51:
[----:B-----5:R-:W-:Y:S01]  /*2b60*/  FMUL R0, R106, R13 ;  /* 0x0000000d6a007220 */ /* 0x020fe20000400000 */
[----:B----4-:R-:W-:Y:S01]  /*2b70*/  IADD3.X R35, R91, UR13, RZ, P5, !PT ;  /* 0x0000000d5b237c10 */ /* 0x010fe2000affe4ff */
[----:B------:R-:W-:Y:S01]  /*2b80*/  BSSY B1, `(.L_x_53) ;  /* 0x0000009000017945 */ /* 0x000fe20003800000 */
[----:B------:R-:W-:Y:S01]  /*2b90*/  ISETP.GT.AND P1, PT, R4, 0x8, P1 ;  /* 0x000000080400780c */ /* 0x000fe20000f24270 */
[----:B------:R-:W-:Y:S01]  /*2ba0*/  FFMA R37, R37, R7, R0 ;  /* 0x0000000725257223 */ /* 0x000fe20000000000 */
[----:B--2---:R-:W-:Y:S02]  /*2bb0*/  IADD3 R30, P3, R30, UR27, RZ ;  /* 0x0000001b1e1e7c10 */ /* 0x004fe4000ff7e0ff */
[----:B------:R-:W-:Y:S02]  /*2bc0*/  IADD3 R36, P5, R88, UR26, RZ ;  /* 0x0000001a58247c10 */ /* 0x000fe4000ffbe0ff */
[----:B------:R2:W-:Y:S01]  /*2bd0*/  @P2 STG.E desc[UR20][R34.64], R37 ;  /* 0x0000002522002986 */ /* 0x0005e2000c101914 */
[----:B------:R-:W-:-:S06]  /*2be0*/  IADD3.X R31, R31, UR29, RZ, P3, !PT ;  /* 0x0000001d1f1f7c10 */ /* 0x000fcc0009ffe4ff */
[----:B------:R-:W-:Y:S05]  /*2bf0*/  @!P1 BRA `(.L_x_54) ;  /* 0x0000000000049947 */ /* 0x000fea0003800000 */
[----:B------:R4:W5:Y:S02]  /*2c00*/  LDG.E.LTC128B R106, desc[UR20][R30.64] ;  /* 0x000000141e6a7981 */ /* 0x000964000c1e1920 */
.L_x_54:
[----:B------:R-:W-:Y:S05]  /*2c10*/  BSYNC B1 ;  /* 0x0000000000017941 */ /* 0x000fea0003800000 */
.L_x_53:
[----:B----45:R-:W-:Y:S01]  /*2c20*/  FMUL R31, R106, R13 ;  /* 0x0000000d6a1f7220 */ /* 0x030fe20000400000 */
        /* <DEDUP_REMOVED lines=9> */
.L_x_56:
[----:B------:R-:W-:Y:S05]  /*2cc0*/  BSYNC B1 ;  /* 0x0000000000017941 */ /* 0x000fea0003800000 */
.L_x_55:
        /* <DEDUP_REMOVED lines=10> */
[----:B--2---:R-:W-:Y:S02]  /*2d70*/  IADD3 R36, P5, R32, UR12, RZ ;  /* 0x0000000c20247c10 */ /* 0x004fe4000ffbe0ff */
[----:B------:R-:W-:-:S05]  /*2d80*/  IADD3.X R31, R27, UR15, RZ, P6, !PT ;  /* 0x0000000f1b1f7c10 */ /* 0x000fca000b7fe4ff */
[----:B------:R-:W-:Y:S06]  /*2d90*/  @!P3 BRA `(.L_x_58) ;  /* 0x000000000004b947 */ /* 0x000fec0003800000 */
[----:B------:R2:W5:Y:S02]  /*2da0*/  LDG.E.LTC128B R106, desc[UR20][R30.64] ;  /* 0x000000141e6a7981 */ /* 0x000564000c1e1920 */
.L_x_58:
[----:B------:R-:W-:Y:S05]  /*2db0*/  BSYNC B1 ;  /* 0x0000000000017941 */ /* 0x000fea0003800000 */
.L_x_57:
        /* <DEDUP_REMOVED lines=11> */
.L_x_60:
[----:B------:R-:W-:Y:S05]  /*2e70*/  BSYNC B1 ;  /* 0x0000000000017941 */ /* 0x000fea0003800000 */
.L_x_59:
[----:B-----5:R-:W-:Y:S01]  /*2e80*/  FMUL R0, R106, R13 ;  /* 0x0000000d6a007220 */ /* 0x020fe20000400000 */
[----:B----4-:R-:W-:Y:S01]  /*2e90*/  IADD3.X R39, R35, UR13, RZ, P5, !PT ;  /* 0x0000000d23277c10 */ /* 0x010fe2000affe4ff */
[----:B------:R-:W-:Y:S01]  /*2ea0*/  BSSY B1, `(.L_x_61) ;  /* 0x0000009000017945 */ /* 0x000fe20003800000 */
[----:B------:R-:W-:Y:S01]  /*2eb0*/  ISETP.GT.AND P1, PT, R4, 0x8, P1 ;  /* 0x000000080400780c */ /* 0x000fe20000f24270 */
[----:B------:R-:W-:Y:S01]  /*2ec0*/  FFMA R41, R41, R7, R0 ;  /* 0x0000000729297223 */ /* 0x000fe20000000000 */
[----:B0-----:R-:W-:Y:S02]  /*2ed0*/  IADD3 R26, P3, R26, UR27, RZ ;  /* 0x0000001b1a1a7c10 */ /* 0x001fe4000ff7e0ff */
[----:B------:R-:W-:Y:S02]  /*2ee0*/  IADD3 R40, P5, R32, UR26, RZ ;  /* 0x0000001a20287c10 */ /* 0x000fe4000ffbe0ff */
[----:B------:R0:W-:Y:S01]  /*2ef0*/  @P2 STG.E desc[UR20][R38.64], R41 ;  /* 0x0000002926002986 */ /* 0x0001e2000c101914 */
[----:B------:R-:W-:-:S06]  /*2f00*/  IADD3.X R27, R27, UR29, RZ, P3, !PT ;  /* 0x0000001d1b1b7c10 */ /* 0x000fcc0009ffe4ff */
[----:B------:R-:W-:Y:S05]  /*2f10*/  @!P1 BRA `(.L_x_62) ;  /* 0x0000000000049947 */ /* 0x000fea0003800000 */
[----:B------:R4:W5:Y:S02]  /*2f20*/  LDG.E.LTC128B R106, desc[UR20][R26.64] ;  /* 0x000000141a6a7981 */ /* 0x000964000c1e1920 */
.L_x_62:
[----:B------:R-:W-:Y:S05]  /*2f30*/  BSYNC B1 ;  /* 0x0000000000017941 */ /* 0x000fea0003800000 */
.L_x_61:
        /* <DEDUP_REMOVED lines=10> */
.L_x_64:
[----:B------:R-:W-:Y:S05]  /*2fe0*/  BSYNC B1 ;  /* 0x0000000000017941 */ /* 0x000fea0003800000 */
.L_x_63:
        /* <DEDUP_REMOVED lines=10> */
[----:B------:R-:W-:Y:S02]  /*3090*/  IADD3 R32, P5, R36, UR12, RZ ;  /* 0x0000000c24207c10 */ /* 0x000fe4000ffbe0ff */
[----:B0-----:R-:W-:-:S05]  /*30a0*/  IADD3.X R27, R31, UR15, RZ, P6, !PT ;  /* 0x0000000f1f1b7c10 */ /* 0x001fca000b7fe4ff */
[----:B------:R-:W-:Y:S06]  /*30b0*/  @!P3 BRA `(.L_x_66) ;  /* 0x000000000004b947 */ /* 0x000fec0003800000 */
[----:B------:R0:W5:Y:S02]  /*30c0*/  LDG.E.LTC128B R106, desc[UR20][R26.64] ;  /* 0x000000141a6a7981 */ /* 0x000164000c1e1920 */
.L_x_66:
[----:B------:R-:W-:Y:S05]  /*30d0*/  BSYNC B1 ;  /* 0x0000000000017941 */ /* 0x000fea0003800000 */
.L_x_65:
        /* <DEDUP_REMOVED lines=11> */
.L_x_68:
[----:B------:R-:W-:Y:S05]  /*3190*/  BSYNC B1 ;  /* 0x0000000000017941 */ /* 0x000fea0003800000 */
.L_x_67:
        /* <DEDUP_REMOVED lines=11> */
.L_x_70:
[----:B------:R-:W-:Y:S05]  /*3250*/  BSYNC B1 ;  /* 0x0000000000017941 */ /* 0x000fea0003800000 */
.L_x_69:
[----:B----45:R-:W-:Y:S01]  /*3260*/  FMUL R31, R106, R13 ;  /* 0x0000000d6a1f7220 */ /* 0x030fe20000400000 */
[----:B------:R-:W-:Y:S01]  /*3270*/  IADD3.X R41, R37, UR30, RZ, P5, !PT ;  /* 0x0000001e25297c10 */ /* 0x000fe2000affe4ff */
        /* <DEDUP_REMOVED lines=8> */
.L_x_72:
[----:B------:R-:W-:Y:S05]  /*3300*/  BSYNC B1 ;  /* 0x0000000000017941 */ /* 0x000fea0003800000 */
.L_x_71:
[----:B-----5:R-:W-:Y:S01]  /*3310*/  FMUL R0, R106, R13 ;  /* 0x0000000d6a007220 */ /* 0x020fe20000400000 */
[----:B0-----:R-:W-:Y:S01]  /*3320*/  IADD3 R28, P5, R38, UR26, RZ ;  /* 0x0000001a261c7c10 */ /* 0x001fe2000ffbe0ff */
        /* <DEDUP_REMOVED lines=9> */
[----:B----4-:R-:W-:-:S05]  /*33c0*/  IADD3.X R31, R27, UR15, RZ, P6, !PT ;  /* 0x0000000f1b1f7c10 */ /* 0x010fca000b7fe4ff */
[----:B------:R-:W-:Y:S06]  /*33d0*/  @!P3 BRA `(.L_x_74) ;  /* 0x000000000004b947 */ /* 0x000fec0003800000 */
[----:B------:R4:W5:Y:S02]  /*33e0*/  LDG.E.LTC128B R106, desc[UR20][R30.64] ;  /* 0x000000141e6a7981 */ /* 0x000964000c1e1920 */
.L_x_74:
[----:B------:R-:W-:Y:S05]  /*33f0*/  BSYNC B1 ;  /* 0x0000000000017941 */ /* 0x000fea0003800000 */
.L_x_73:
        /* <DEDUP_REMOVED lines=11> */
.L_x_76:
[----:B------:R-:W-:Y:S05]  /*34b0*/  BSYNC B1 ;  /* 0x0000000000017941 */ /* 0x000fea0003800000 */
.L_x_75:
[----:B-----5:R-:W-:Y:S01]  /*34c0*/  FMUL R0, R106, R13 ;  /* 0x0000000d6a007220 */ /* 0x020fe20000400000 */
[----:B0-----:R-:W-:Y:S01]  /*34d0*/  IADD3.X R39, R35, UR13, RZ, P5, !PT ;  /* 0x0000000d23277c10 */ /* 0x001fe2000affe4ff */
        /* <DEDUP_REMOVED lines=9> */
.L_x_78:
[----:B------:R-:W-:Y:S05]  /*3570*/  BSYNC B1 ;  /* 0x0000000000017941 */ /* 0x000fea0003800000 */
.L_x_77:
[----:B0----5:R-:W-:Y:S01]  /*3580*/  FMUL R27, R106, R13 ;  /* 0x0000000d6a1b7220 */ /* 0x021fe20000400000 */
        /* <DEDUP_REMOVED lines=9> */
.L_x_80:
[----:B------:R-:W-:Y:S05]  /*3620*/  BSYNC B1 ;  /* 0x0000000000017941 */ /* 0x000fea0003800000 */
.L_x_79:
        /* <DEDUP_REMOVED lines=14> */
.L_x_82:
[----:B------:R-:W-:Y:S05]  /*3710*/  BSYNC B1 ;  /* 0x0000000000017941 */ /* 0x000fea0003800000 */
.L_x_81:
[----:B0----5:R-:W-:Y:S01]  /*3720*/  FMUL R25, R106, R13 ;  /* 0x0000000d6a197220 */ /* 0x021fe20000400000 */
[----:B------:R-:W-:Y:S01]  /*3730*/  IADD3.X R33, R37, UR13, RZ, P5, !PT ;  /* 0x0000000d25217c10 */ /* 0x000fe2000affe4ff */
        /* <DEDUP_REMOVED lines=9> */
.L_x_84:
[----:B------:R-:W-:Y:S05]  /*37d0*/  BSYNC B1 ;  /* 0x0000000000017941 */ /* 0x000fea0003800000 */
.L_x_83:
        /* <DEDUP_REMOVED lines=11> */
.L_x_86:
[----:B------:R-:W-:Y:S05]  /*3890*/  BSYNC B1 ;  /* 0x0000000000017941 */ /* 0x000fea0003800000 */
.L_x_85:
        /* <DEDUP_REMOVED lines=10> */
.L_x_88:
[----:B------:R-:W-:Y:S05]  /*3940*/  BSYNC B1 ;  /* 0x0000000000017941 */ /* 0x000fea0003800000 */
.L_x_87:
        /* <DEDUP_REMOVED lines=14> */
.L_x_90:
[----:B------:R-:W-:Y:S05]  /*3a30*/  BSYNC B1 ;  /* 0x0000000000017941 */ /* 0x000fea0003800000 */
.L_x_89:
        /* <DEDUP_REMOVED lines=11> */
.L_x_92:
[----:B------:R-:W-:Y:S05]  /*3af0*/  BSYNC B1 ;  /* 0x0000000000017941 */ /* 0x000fea0003800000 */
.L_x_91:
        /* <DEDUP_REMOVED lines=11> */
.L_x_94:
[----:B------:R-:W-:Y:S05]  /*3bb0*/  BSYNC B1 ;  /* 0x0000000000017941 */ /* 0x000fea0003800000 */
.L_x_93:
[----:B0----5:R-:W-:Y:S01]  /*3bc0*/  FMUL R27, R106, R13 ;  /* 0x0000000d6a1b7220 */ /* 0x021fe20000400000 */
[----:B------:R-:W-:Y:S01]  /*3bd0*/  IADD3.X R41, R33, UR30, RZ, P5, !PT ;  /* 0x0000001e21297c10 */ /* 0x000fe2000affe4ff */
[----:B------:R-:W-:Y:S01]  /*3be0*/  BSSY B1, `(.L_x_95) ;  /* 0x0000008000017945 */ /* 0x000fe20003800000 */
[----:B------:R-:W-:Y:S01]  /*3bf0*/  ISETP.GT.AND P2, PT, R4, 0x8, P0 ;  /* 0x000000080400780c */ /* 0x000fe20000744270 */
[----:B------:R-:W-:Y:S01]  /*3c00*/  FFMA R27, R58, R7, R27 ;  /* 0x000000073a1b7223 */ /* 0x000fe2000000001b */
[----:B--2---:R-:W-:-:S04]  /*3c10*/  IADD3 R24, P0, R24, UR27, RZ ;  /* 0x0000001b18187c10 */ /* 0x004fc8000ff1e0ff */
[----:B------:R0:W-:Y:S01]  /*3c20*/  @P1 STG.E desc[UR20][R40.64], R27 ;  /* 0x0000001b28001986 */ /* 0x0001e2000c101914 */
[----:B------:R-:W-:-:S06]  /*3c30*/  IADD3.X R25, R25, UR29, RZ, P0, !PT ;  /* 0x0000001d19197c10 */ /* 0x000fcc00087fe4ff */
[----:B------:R-:W-:Y:S05]  /*3c40*/  @!P2 BRA `(.L_x_96) ;  /* 0x000000000004a947 */ /* 0x000fea0003800000 */
[----:B------:R2:W5:Y:S02]  /*3c50*/  LDG.E.LTC128B R106, desc[UR20][R24.64] ;  /* 0x00000014186a7981 */ /* 0x000564000c1e1920 */
.L_x_96:
[----:B------:R-:W-:Y:S05]  /*3c60*/  BSYNC B1 ;  /* 0x0000000000017941 */ /* 0x000fea0003800000 */
.L_x_95:
[----:B-----5:R-:W-:Y:S01]  /*3c70*/  FMUL R0, R106, R13 ;  /* 0x0000000d6a007220 */ /* 0x020fe20000400000 */
[----:B--2---:R-:W-:Y:S01]  /*3c80*/  IADD3 R24, P5, R34, UR26, RZ ;  /* 0x0000001a22187c10 */ /* 0x004fe2000ffbe0ff */
        /* <DEDUP_REMOVED lines=12> */
.L_x_98:
[----:B------:R-:W-:Y:S05]  /*3d50*/  BSYNC B1 ;  /* 0x0000000000017941 */ /* 0x000fea0003800000 */
.L_x_97:
[----:B--2--5:R-:W-:Y:S01]  /*3d60*/  FMUL R25, R106, R13 ;  /* 0x0000000d6a197220 */ /* 0x024fe20000400000 */
        /* <DEDUP_REMOVED lines=10> */
.L_x_100:
[----:B------:R-:W-:Y:S05]  /*3e10*/  BSYNC B1 ;  /* 0x0000000000017941 */ /* 0x000fea0003800000 */
.L_x_99:
[----:B-----5:R-:W-:Y:S01]  /*3e20*/  FMUL R0, R106, R13 ;  /* 0x0000000d6a007220 */ /* 0x020fe20000400000 */
[----:B--2---:R-:W-:Y:S01]  /*3e30*/  IADD3.X R35, R39, UR13, RZ, P5, !PT ;  /* 0x0000000d27237c10 */ /* 0x004fe2000affe4ff */
        /* <DEDUP_REMOVED lines=9> */
.L_x_102:
[----:B------:R-:W-:Y:S05]  /*3ed0*/  BSYNC B1 ;  /* 0x0000000000017941 */ /* 0x000fea0003800000 */
.L_x_101:
        /* <DEDUP_REMOVED lines=10> */
.L_x_104:
[----:B------:R-:W-:Y:S05]  /*3f80*/  BSYNC B1 ;  /* 0x0000000000017941 */ /* 0x000fea0003800000 */
.L_x_103:
        /* <DEDUP_REMOVED lines=14> */
.L_x_106:
[----:B------:R-:W-:Y:S05]  /*4070*/  BSYNC B1 ;  /* 0x0000000000017941 */ /* 0x000fea0003800000 */
.L_x_105:
        /* <DEDUP_REMOVED lines=11> */
.L_x_108:
[----:B------:R-:W-:Y:S05]  /*4130*/  BSYNC B1 ;  /* 0x0000000000017941 */ /* 0x000fea0003800000 */
.L_x_107:
        /* <DEDUP_REMOVED lines=11> */
.L_x_110:
[----:B------:R-:W-:Y:S05]  /*41f0*/  BSYNC B1 ;  /* 0x0000000000017941 */ /* 0x000fea0003800000 */
.L_x_109:
        /* <DEDUP_REMOVED lines=10> */
.L_x_112:
[----:B------:R-:W-:Y:S05]  /*42a0*/  BSYNC B1 ;  /* 0x0000000000017941 */ /* 0x000fea0003800000 */
.L_x_111:
        /* <DEDUP_REMOVED lines=14> */
.L_x_114:
[----:B------:R-:W-:Y:S05]  /*4390*/  BSYNC B1 ;  /* 0x0000000000017941 */ /* 0x000fea0003800000 */
.L_x_113:
        /* <DEDUP_REMOVED lines=11> */
.L_x_116:
[----:B------:R-:W-:Y:S05]  /*4450*/  BSYNC B1 ;  /* 0x0000000000017941 */ /* 0x000fea0003800000 */
.L_x_115:
        /* <DEDUP_REMOVED lines=11> */
.L_x_118:
[----:B------:R-:W-:Y:S05]  /*4510*/  BSYNC B1 ;  /* 0x0000000000017941 */ /* 0x000fea0003800000 */
.L_x_117:
        /* <DEDUP_REMOVED lines=10> */
.L_x_120:
[----:B------:R-:W-:Y:S05]  /*45c0*/  BSYNC B1 ;  /* 0x0000000000017941 */ /* 0x000fea0003800000 */
.L_x_119:
        /* <DEDUP_REMOVED lines=14> */
.L_x_122:
[----:B------:R-:W-:Y:S05]  /*46b0*/  BSYNC B1 ;  /* 0x0000000000017941 */ /* 0x000fea0003800000 */
.L_x_121:
        /* <DEDUP_REMOVED lines=11> */
.L_x_124:
[----:B------:R-:W-:Y:S05]  /*4770*/  BSYNC B1 ;  /* 0x0000000000017941 */ /* 0x000fea0003800000 */
.L_x_123:
        /* <DEDUP_REMOVED lines=11> */
.L_x_126:
[----:B------:R-:W-:Y:S05]  /*4830*/  BSYNC B1 ;  /* 0x0000000000017941 */ /* 0x000fea0003800000 */
.L_x_125:
        /* <DEDUP_REMOVED lines=10> */
.L_x_128:
[----:B------:R-:W-:Y:S05]  /*48e0*/  BSYNC B1 ;  /* 0x0000000000017941 */ /* 0x000fea0003800000 */
.L_x_127:
        /* <DEDUP_REMOVED lines=14> */
.L_x_130:
[----:B------:R-:W-:Y:S05]  /*49d0*/  BSYNC B1 ;  /* 0x0000000000017941 */ /* 0x000fea0003800000 */
.L_x_129:
        /* <DEDUP_REMOVED lines=11> */
.L_x_132:
[----:B------:R-:W-:Y:S05]  /*4a90*/  BSYNC B1 ;  /* 0x0000000000017941 */ /* 0x000fea0003800000 */
.L_x_131:
        /* <DEDUP_REMOVED lines=11> */
.L_x_134:
[----:B------:R-:W-:Y:S05]  /*4b50*/  BSYNC B1 ;  /* 0x0000000000017941 */ /* 0x000fea0003800000 */
.L_x_133:
        /* <DEDUP_REMOVED lines=10> */
.L_x_136:
[----:B------:R-:W-:Y:S05]  /*4c00*/  BSYNC B1 ;  /* 0x0000000000017941 */ /* 0x000fea0003800000 */
.L_x_135:
        /* <DEDUP_REMOVED lines=14> */
.L_x_138:
[----:B------:R-:W-:Y:S05]  /*4cf0*/  BSYNC B1 ;  /* 0x0000000000017941 */ /* 0x000fea0003800000 */
.L_x_137:
[----:B0----5:R-:W-:Y:S01]  /*4d00*/  FMUL R29, R106, R13 ;  /* 0x0000000d6a1d7220 */ /* 0x021fe20000400000 */
[----:B------:R-:W-:Y:S01]  /*4d10*/  IADD3.X R37, R33, UR13, RZ, P6, !PT ;  /* 0x0000000d21257c10 */ /* 0x000fe2000b7fe4ff */
[----:B------:R-:W-:Y:S01]  /*4d20*/  BSSY B1, `(.L_x_139) ;  /* 0x0000008000017945 */ /* 0x000fe20003800000 */
[----:B------:R-:W-:Y:S01]  /*4d30*/  ISETP.GT.AND P2, PT, R4, RZ, P1 ;  /* 0x000000ff0400720c */ /* 0x000fe20000f44270 */
[----:B------:R-:W-:Y:S01]  /*4d40*/  FFMA R29, R80, R7, R29 ;  /* 0x00000007501d7223 */ /* 0x000fe2000000001d */
[----:B------:R-:W-:-:S04]  /*4d50*/  IADD3 R40, P0, R24, UR14, RZ ;  /* 0x0000000e18287c10 */ /* 0x000fc8000ff1e0ff */
[----:B------:R0:W-:Y:S01]  /*4d60*/  @P5 STG.E desc[UR20][R36.64], R29 ;  /* 0x0000001d24005986 */ /* 0x0001e2000c101914 */
[----:B------:R-:W-:-:S06]  /*4d70*/  IADD3.X R41, R25, UR15, RZ, P0, !PT ;  /* 0x0000000f19297c10 */ /* 0x000fcc00087fe4ff */
[----:B------:R-:W-:Y:S05]  /*4d80*/  @!P2 BRA `(.L_x_140) ;  /* 0x000000000004a947 */ /* 0x000fea0003800000 */
[----:B------:R0:W5:Y:S02]  /*4d90*/  LDG.E.LTC128B R106, desc[UR20][R40.64] ;  /* 0x00000014286a7981 */ /* 0x000164000c1e1920 */
.L_x_140:
[----:B------:R-:W-:Y:S05]  /*4da0*/  BSYNC B1 ;  /* 0x0000000000017941 */ /* 0x000fea0003800000 */
.L_x_139:
[----:B-----5:R-:W-:Y:S01]  /*4db0*/  FMUL R0, R106, R13 ;  /* 0x0000000d6a007220 */ /* 0x020fe20000400000 */
[----:B------:R-:W-:Y:S01]  /*4dc0*/  IADD3 R28, P5, R34, UR12, RZ ;  /* 0x0000000c221c7c10 */ /* 0x000fe2000ffbe0ff */
[----:B------:R-:W-:Y:S01]  /*4dd0*/  BSSY B1, `(.L_x_141) ;  /* 0x000000b000017945 */ /* 0x000fe20003800000 */
[----:B------:R-:W-:Y:S01]  /*4de0*/  ISETP.GT.AND P3, PT, R4, 0x8, P3 ;  /* 0x000000080400780c */ /* 0x000fe20001f64270 */
[----:B------:R-:W-:Y:S01]  /*4df0*/  FFMA R81, R81, R7, R0 ;  /* 0x0000000751517223 */ /* 0x000fe20000000000 */
[----:B0-----:R-:W-:Y:S02]  /*4e00*/  IADD3.X R29, R35, UR13, RZ, P5, !PT ;  /* 0x0000000d231d7c10 */ /* 0x001fe4000affe4ff */
[----:B------:R-:W-:Y:S02]  /*4e10*/  IADD3 R26, P6, R26, UR27, RZ ;  /* 0x0000001b1a1a7c10 */ /* 0x000fe4000ffde0ff */
[----:B------:R-:W-:Y:S01]  /*4e20*/  ISETP.GT.AND P0, PT, R5, 0x78, PT ;  /* 0x000000780500780c */ /* 0x000fe20003f04270 */
[----:B------:R0:W-:Y:S01]  /*4e30*/  @P2 STG.E desc[UR20][R28.64], R81 ;  /* 0x000000511c002986 */ /* 0x0001e2000c101914 */
[----:B------:R-:W-:-:S02]  /*4e40*/  IADD3 R38, P5, R32, UR26, RZ ;  /* 0x0000001a20267c10 */ /* 0x000fc4000ffbe0ff */
[----:B------:R-:W-:-:S03]  /*4e50*/  IADD3.X R27, R27, UR29, RZ, P6, !PT ;  /* 0x0000001d1b1b7c10 */ /* 0x000fc6000b7fe4ff */
[----:B------:R-:W-:Y:S08]  /*4e60*/  @!P3 BRA `(.L_x_142) ;  /* 0x000000000004b947 */ /* 0x000ff00003800000 */
[----:B------:R0:W5:Y:S02]  /*4e70*/  LDG.E.LTC128B R106, desc[UR20][R26.64] ;  /* 0x000000141a6a7981 */ /* 0x000164000c1e1920 */
.L_x_142:
[----:B------:R-:W-:Y:S05]  /*4e80*/  BSYNC B1 ;  /* 0x0000000000017941 */ /* 0x000fea0003800000 */
.L_x_141:
[----:B0----5:R-:W-:Y:S01]  /*4e90*/  FMUL R27, R106, R13 ;  /* 0x0000000d6a1b7220 */ /* 0x021fe20000400000 */
[----:B------:R-:W-:Y:S01]  /*4ea0*/  IADD3.X R39, R33, UR30, RZ, P5, !PT ;  /* 0x0000001e21277c10 */ /* 0x000fe2000affe4ff */
[----:B------:R-:W-:Y:S01]  /*4eb0*/  BSSY B1, `(.L_x_143) ;  /* 0x0000009000017945 */ /* 0x000fe20003800000 */
[----:B------:R-:W-:Y:S01]  /*4ec0*/  ISETP.GT.AND P1, PT, R4, 0x8, P1 ;  /* 0x000000080400780c */ /* 0x000fe20000f24270 */
[----:B------:R-:W-:Y:S01]  /*4ed0*/  FFMA R27, R82, R7, R27 ;  /* 0x00000007521b7223 */ /* 0x000fe2000000001b */
[----:B------:R-:W-:Y:S02]  /*4ee0*/  IADD3 R24, P5, R24, UR27, RZ ;  /* 0x0000001b18187c10 */ /* 0x000fe4000ffbe0ff */
[----:B------:R-:W-:Y:S02]  /*4ef0*/  ISETP.GT.AND P2, PT, R5, 0x79, PT ;  /* 0x000000790500780c */ /* 0x000fe40003f44270 */
[----:B------:R0:W-:Y:S01]  /*4f00*/  @P3 STG.E desc[UR20][R38.64], R27 ;  /* 0x0000001b26003986 */ /* 0x0001e2000c101914 */
[----:B------:R-:W-:-:S06]  /*4f10*/  IADD3.X R25, R25, UR29, RZ, P5, !PT ;  /* 0x0000001d19197c10 */ /* 0x000fcc000affe4ff */
[----:B------:R-:W-:Y:S05]  /*4f20*/  @!P1 BRA `(.L_x_144) ;  /* 0x0000000000049947 */ /* 0x000fea0003800000 */
[----:B------:R0:W5:Y:S02]  /*4f30*/  LDG.E.LTC128B R106, desc[UR20][R24.64] ;  /* 0x00000014186a7981 */ /* 0x000164000c1e1920 */
.L_x_144:
[----:B------:R-:W-:Y:S05]  /*4f40*/  BSYNC B1 ;  /* 0x0000000000017941 */ /* 0x000fea0003800000 */
.L_x_143:
[----:B0-----:R-:W-:Y:S01]  /*4f50*/  IADD3 R24, P6, R34, UR26, RZ ;  /* 0x0000001a22187c10 */ /* 0x001fe2000ffde0ff */
[----:B-----5:R-:W-:Y:S01]  /*4f60*/  FMUL R0, R106, R13 ;  /* 0x0000000d6a007220 */ /* 0x020fe20000400000 */
[----:B------:R-:W-:Y:S01]  /*4f70*/  ISETP.GT.AND P3, PT, R4, RZ, P0 ;  /* 0x000000ff0400720c */ /* 0x000fe20000764270 */
[----:B------:R-:W-:Y:S01]  /*4f80*/  BSSY B1, `(.L_x_145) ;  /* 0x0000009000017945 */ /* 0x000fe20003800000 */
[----:B------:R-:W-:Y:S01]  /*4f90*/  IADD3.X R25, R35, UR30, RZ, P6, !PT ;  /* 0x0000001e23197c10 */ /* 0x000fe2000b7fe4ff */
[----:B------:R-:W-:Y:S01]  /*4fa0*/  FFMA R83, R83, R7, R0 ;  /* 0x0000000753537223 */ /* 0x000fe20000000000 */
[----:B------:R-:W-:-:S04]  /*4fb0*/  IADD3 R26, P5, R36, UR12, RZ ;  /* 0x0000000c241a7c10 */ /* 0x000fc8000ffbe0ff */
[----:B------:R0:W-:Y:S05]  /*4fc0*/  @P1 STG.E desc[UR20][R24.64], R83 ;  /* 0x0000005318001986 */ /* 0x0001ea000c101914 */
[----:B------:R-:W-:Y:S05]  /*4fd0*/  @!P3 BRA `(.L_x_146) ;  /* 0x00000000000cb947 */ /* 0x000fea0003800000 */
[----:B0-----:R-:W-:-:S04]  /*4fe0*/  IADD3 R24, P1, R30, UR14, RZ ;  /* 0x0000000e1e187c10 */ /* 0x001fc8000ff3e0ff */
[----:B------:R-:W-:-:S05]  /*4ff0*/  IADD3.X R25, R31, UR15, RZ, P1, !PT ;  /* 0x0000000f1f197c10 */ /* 0x000fca0008ffe4ff */
[----:B------:R0:W5:Y:S04]  /*5000*/  LDG.E.LTC128B R106, desc[UR20][R24.64] ;  /* 0x00000014186a7981 */ /* 0x000168000c1e1920 */
.L_x_146:
[----:B------:R-:W-:Y:S05]  /*5010*/  BSYNC B1 ;  /* 0x0000000000017941 */ /* 0x000fea0003800000 */
.L_x_145:
[----:B-----5:R-:W-:Y:S01]  /*5020*/  FMUL R5, R106, R13 ;  /* 0x0000000d6a057220 */ /* 0x020fe20000400000 */
[----:B------:R-:W-:Y:S01]  /*5030*/  IADD3.X R27, R37, UR13, RZ, P5, !PT ;  /* 0x0000000d251b7c10 */ /* 0x000fe2000affe4ff */
[----:B------:R-:W-:Y:S01]  /*5040*/  BSSY B1, `(.L_x_147) ;  /* 0x0000009000017945 */ /* 0x000fe20003800000 */
[----:B------:R-:W-:Y:S01]  /*5050*/  ISETP.GT.AND P1, PT, R4, RZ, P2 ;  /* 0x000000ff0400720c */ /* 0x000fe20001724270 */
[----:B------:R-:W-:Y:S01]  /*5060*/  FFMA R5, R84, R7, R5 ;  /* 0x0000000754057223 */ /* 0x000fe20000000005 */
[----:B------:R-:W-:-:S04]  /*5070*/  IADD3 R32, P5, R28, UR12, RZ ;  /* 0x0000000c1c207c10 */ /* 0x000fc8000ffbe0ff */
[----:B------:R0:W-:Y:S07]  /*5080*/  @P3 STG.E desc[UR20][R26.64], R5 ;  /* 0x000000051a003986 */ /* 0x0001ee000c101914 */
[----:B------:R-:W-:Y:S05]  /*5090*/  @!P1 BRA `(.L_x_148) ;  /* 0x00000000000c9947 */ /* 0x000fea0003800000 */
[----:B0-----:R-:W-:-:S04]  /*50a0*/  IADD3 R24, P3, R40, UR14, RZ ;  /* 0x0000000e28187c10 */ /* 0x001fc8000ff7e0ff */
[----:B------:R-:W-:-:S05]  /*50b0*/  IADD3.X R25, R41, UR15, RZ, P3, !PT ;  /* 0x0000000f29197c10 */ /* 0x000fca0009ffe4ff */
[----:B------:R0:W5:Y:S04]  /*50c0*/  LDG.E.LTC128B R106, desc[UR20][R24.64] ;  /* 0x00000014186a7981 */ /* 0x000168000c1e1920 */
.L_x_148:
[----:B------:R-:W-:Y:S05]  /*50d0*/  BSYNC B1 ;  /* 0x0000000000017941 */ /* 0x000fea0003800000 */
.L_x_147:
[----:B-----5:R-:W-:Y:S01]  /*50e0*/  FMUL R0, R106, R13 ;  /* 0x0000000d6a007220 */ /* 0x020fe20000400000 */
[----:B------:R-:W-:Y:S01]  /*50f0*/  IADD3.X R33, R29, UR13, RZ, P5, !PT ;  /* 0x0000000d1d217c10 */ /* 0x000fe2000affe4ff */
        /* <DEDUP_REMOVED lines=9> */
.L_x_150:
[----:B------:R-:W-:Y:S05]  /*5190*/  BSYNC B1 ;  /* 0x0000000000017941 */ /* 0x000fea0003800000 */
.L_x_149:
[----:B------:R-:W-:Y:S01]  /*51a0*/  ISETP.GT.AND P2, PT, R4, 0x8, P2 ;  /* 0x000000080400780c */ /* 0x000fe20001744270 */
[----:B-----5:R-:W-:Y:S01]  /*51b0*/  FMUL R5, R106, R13 ;  /* 0x0000000d6a057220 */ /* 0x020fe20000400000 */
[----:B------:R-:W-:Y:S01]  /*51c0*/  IADD3.X R27, R37, UR30, RZ, P5, !PT ;  /* 0x0000001e251b7c10 */ /* 0x000fe2000affe4ff */
[----:B------:R-:W-:Y:S02]  /*51d0*/  BSSY B1, `(.L_x_151) ;  /* 0x0000007000017945 */ /* 0x000fe40003800000 */
[----:B0-----:R-:W-:-:S05]  /*51e0*/  FFMA R25, R86, R7, R5 ;  /* 0x0000000756197223 */ /* 0x001fca0000000005 */
[----:B------:R0:W-:Y:S01]  /*51f0*/  @P0 STG.E desc[UR20][R26.64], R25 ;  /* 0x000000191a000986 */ /* 0x0001e2000c101914 */
[----:B------:R-:W-:-:S04]  /*5200*/  IADD3 R4, P0, R40, UR27, RZ ;  /* 0x0000001b28047c10 */ /* 0x000fc8000ff1e0ff */
[----:B------:R-:W-:Y:S01]  /*5210*/  IADD3.X R5, R41, UR29, RZ, P0, !PT ;  /* 0x0000001d29057c10 */ /* 0x000fe200087fe4ff */
[----:B------:R-:W-:Y:S08]  /*5220*/  @!P2 BRA `(.L_x_152) ;  /* 0x000000000004a947 */ /* 0x000ff00003800000 */
[----:B------:R0:W5:Y:S02]  /*5230*/  LDG.E.LTC128B R106, desc[UR20][R4.64] ;  /* 0x00000014046a7981 */ /* 0x000164000c1e1920 */
.L_x_152:
[----:B------:R-:W-:Y:S05]  /*5240*/  BSYNC B1 ;  /* 0x0000000000017941 */ /* 0x000fea0003800000 */
.L_x_151:
[----:B------:R-:W-:Y:S05]  /*5250*/  @!P2 BRA `(.L_x_153) ;  /* 0x000000140084a947 */ /* 0x000fea0003800000 */
[----:B0-----:R-:W-:Y:S01]  /*5260*/  IADD3 R4, P0, R28, UR26, RZ ;  /* 0x0000001a1c047c10 */ /* 0x001fe2000ff1e0ff */
[----:B-----5:R-:W-:-:S03]  /*5270*/  FMUL R106, R106, R13 ;  /* 0x0000000d6a6a7220 */ /* 0x020fc60000400000 */
[----:B------:R-:W-:Y:S01]  /*5280*/  IADD3.X R5, R29, UR30, RZ, P0, !PT ;  /* 0x0000001e1d057c10 */ /* 0x000fe200087fe4ff */
[----:B------:R-:W-:-:S05]  /*5290*/  FFMA R87, R87, R7, R106 ;  /* 0x0000000757577223 */ /* 0x000fca000000006a */
[----:B------:R0:W-:Y:S01]  /*52a0*/  STG.E desc[UR20][R4.64], R87 ;  /* 0x0000005704007986 */ /* 0x0001e2000c101914 */
[----:B------:R-:W-:Y:S05]  /*52b0*/  BRA `(.L_x_153) ;  /* 0x00000014006c7947 */ /* 0x000fea0003800000 */
.L_x_26:
[----:B------:R-:W-:Y:S01]  /*52c0*/  ISETP.GT.AND P1, PT, R5, 0x1, PT ;  /* 0x000000010500780c */ /* 0x000fe20003f24270 */
[----:B------:R-:W-:Y:S01]  /*52d0*/  ULDC.64 UR8, c[0x0][0x6c0] ;  /* 0x0001b00000087ab9 */ /* 0x000fe20000000a00 */
[----:B------:R-:W-:Y:S01]  /*52e0*/  ISETP.GT.AND P0, PT, R4, 0x8, P0 ;  /* 0x000000080400780c */ /* 0x000fe20000704270 */
[-C--:B------:R-:W-:Y:S01]  /*52f0*/  FMUL R93, R24, R7.reuse ;  /* 0x00000007185d7220 */ /* 0x080fe20000400000 */
[----:B------:R-:W-:Y:S01]  /*5300*/  LEA R88, P5, R94, UR8, 0x2 ;  /* 0x000000085e587c11 */ /* 0x000fe2000f8a10ff */
[-C--:B------:R-:W-:Y:S01]  /*5310*/  FMUL R95, R25, R7.reuse ;  /* 0x00000007195f7220 */ /* 0x080fe20000400000 */
[----:B------:R-:W-:Y:S01]  /*5320*/  ISETP.GT.AND P3, PT, R4, RZ, P1 ;  /* 0x000000ff0400720c */ /* 0x000fe20000f64270 */
[-C--:B------:R-:W-:Y:S01]  /*5330*/  FMUL R97, R26, R7.reuse ;  /* 0x000000071a617220 */ /* 0x080fe20000400000 */
[----:B------:R-:W-:Y:S01]  /*5340*/  LEA.HI.X R89, R94, UR9, R103, 0x2, P5 ;  /* 0x000000095e597c11 */ /* 0x000fe2000a8f1467 */
[-C--:B------:R-:W-:Y:S01]  /*5350*/  FMUL R99, R27, R7.reuse ;  /* 0x000000071b637220 */ /* 0x080fe20000400000 */
[----:B------:R-:W-:Y:S01]  /*5360*/  LEA R90, P5, R108, R88, 0x2 ;  /* 0x000000586c5a7211 */ /* 0x000fe200078a10ff */
[----:B------:R-:W-:Y:S01]  /*5370*/  FMUL R33, R33, R7 ;  /* 0x0000000721217220 */ /* 0x000fe20000400000 */
[----:B------:R-:W-:Y:S01]  /*5380*/  ISETP.GT.AND P1, PT, R4, 0x8, P1 ;  /* 0x000000080400780c */ /* 0x000fe20000f24270 */
[----:B------:R0:W-:Y:S01]  /*5390*/  @P2 STG.E desc[UR20][R88.64], R93 ;  /* 0x0000005d58002986 */ /* 0x0001e2000c101914 */
[----:B------:R-:W-:Y:S01]  /*53a0*/  LEA.HI.X R91, R108, R89, R109, 0x2, P5 ;  /* 0x000000596c5b7211 */ /* 0x000fe200028f146d */
[-C--:B------:R-:W-:Y:S01]  /*53b0*/  FMUL R35, R35, R7.reuse ;  /* 0x0000000723237220 */ /* 0x080fe20000400000 */
[----:B------:R-:W-:Y:S01]  /*53c0*/  ISETP.GT.AND P2, PT, R5, 0x9, PT ;  /* 0x000000090500780c */ /* 0x000fe20003f44270 */
[-C--:B------:R-:W-:Y:S01]  /*53d0*/  FMUL R37, R37, R7.reuse ;  /* 0x0000000725257220 */ /* 0x080fe20000400000 */
[-C--:B------:R-:W-:Y:S01]  /*53e0*/  FMUL R39, R39, R7.reuse ;  /* 0x0000000727277220 */ /* 0x080fe20000400000 */
[----:B------:R1:W-:Y:S01]  /*53f0*/  @P3 STG.E desc[UR20][R90.64], R95 ;  /* 0x0000005f5a003986 */ /* 0x0003e2000c101914 */
[----:B------:R-:W-:Y:S01]  /*5400*/  ISETP.GT.AND P3, PT, R5, 0x8, PT ;  /* 0x000000080500780c */ /* 0x000fe20003f64270 */
[-C--:B------:R-:W-:Y:S01]  /*5410*/  FMUL R41, R41, R7.reuse ;  /* 0x0000000729297220 */ /* 0x080fe20000400000 */
[----:B------:R-:W-:Y:S01]  /*5420*/  ISETP.GT.AND P6, PT, R4, RZ, P2 ;  /* 0x000000ff0400720c */ /* 0x000fe200017c4270 */
[----:B------:R2:W-:Y:S01]  /*5430*/  @P0 STG.E desc[UR20][R88.64+0x20], R97 ;  /* 0x0000206158000986 */ /* 0x0005e2000c101914 */
[----:B------:R-:W-:Y:S01]  /*5440*/  IADD3 R24, P0, R88, UR12, RZ ;  /* 0x0000000c58187c10 */ /* 0x000fe2000ff1e0ff */
[-C--:B0-----:R-:W-:Y:S01]  /*5450*/  FMUL R93, R28, R7.reuse ;  /* 0x000000071c5d7220 */ /* 0x081fe20000400000 */
[----:B------:R-:W-:Y:S01]  /*5460*/  ISETP.GT.AND P5, PT, R4, RZ, P3 ;  /* 0x000000ff0400720c */ /* 0x000fe20001fa4270 */
[----:B------:R0:W-:Y:S01]  /*5470*/  @P1 STG.E desc[UR20][R90.64+0x20], R99 ;  /* 0x000020635a001986 */ /* 0x0001e2000c101914 */
[----:B------:R-:W-:Y:S01]  /*5480*/  IADD3.X R25, R89, UR13, RZ, P0, !PT ;  /* 0x0000000d59197c10 */ /* 0x000fe200087fe4ff */
[-C--:B------:R-:W-:Y:S01]  /*5490*/  FMUL R43, R43, R7.reuse ;  /* 0x000000072b2b7220 */ /* 0x080fe20000400000 */
[----:B------:R-:W-:Y:S01]  /*54a0*/  IADD3 R26, P0, R90, UR12, RZ ;  /* 0x0000000c5a1a7c10 */ /* 0x000fe2000ff1e0ff */
[-C--:B-1----:R-:W-:Y:S01]  /*54b0*/  FMUL R95, R29, R7.reuse ;  /* 0x000000071d5f7220 */ /* 0x082fe20000400000 */
[----:B------:R-:W-:Y:S01]  /*54c0*/  IADD3 R28, P1, R88, UR26, RZ ;  /* 0x0000001a581c7c10 */ /* 0x000fe2000ff3e0ff */
[-C--:B------:R-:W-:Y:S01]  /*54d0*/  FMUL R45, R45, R7.reuse ;  /* 0x000000072d2d7220 */ /* 0x080fe20000400000 */
[----:B------:R-:W-:Y:S01]  /*54e0*/  IADD3.X R27, R91, UR13, RZ, P0, !PT ;  /* 0x0000000d5b1b7c10 */ /* 0x000fe200087fe4ff */
[-C--:B--2---:R-:W-:Y:S01]  /*54f0*/  FMUL R97, R30, R7.reuse ;  /* 0x000000071e617220 */ /* 0x084fe20000400000 */
[C---:B------:R-:W-:Y:S01]  /*5500*/  ISETP.GT.AND P0, PT, R4.reuse, 0x8, P3 ;  /* 0x000000080400780c */ /* 0x040fe20001f04270 */
[-C--:B------:R-:W-:Y:S01]  /*5510*/  FMUL R47, R47, R7.reuse ;  /* 0x000000072f2f7220 */ /* 0x080fe20000400000 */
[----:B------:R-:W-:Y:S01]  /*5520*/  IADD3.X R29, R89, UR30, RZ, P1, !PT ;  /* 0x0000001e591d7c10 */ /* 0x000fe20008ffe4ff */
[----:B------:R1:W-:Y:S01]  /*5530*/  @P5 STG.E desc[UR20][R24.64], R93 ;  /* 0x0000005d18005986 */ /* 0x0003e2000c101914 */
[----:B------:R-:W-:Y:S01]  /*5540*/  ISETP.GT.AND P3, PT, R5, 0x10, PT ;  /* 0x000000100500780c */ /* 0x000fe20003f64270 */
[-C--:B0-----:R-:W-:Y:S01]  /*5550*/  FMUL R99, R31, R7.reuse ;  /* 0x000000071f637220 */ /* 0x081fe20000400000 */
[C---:B------:R-:W-:Y:S01]  /*5560*/  ISETP.GT.AND P2, PT, R4.reuse, 0x8, P2 ;  /* 0x000000080400780c */ /* 0x040fe20001744270 */
[----:B------:R0:W-:Y:S01]  /*5570*/  @P6 STG.E desc[UR20][R26.64], R95 ;  /* 0x0000005f1a006986 */ /* 0x0001e2000c101914 */
[----:B------:R-:W-:Y:S01]  /*5580*/  ISETP.GT.AND P5, PT, R4, RZ, P3 ;  /* 0x000000ff0400720c */ /* 0x000fe20001fa4270 */
[-C--:B------:R-:W-:Y:S01]  /*5590*/  FMUL R49, R49, R7.reuse ;  /* 0x0000000731317220 */ /* 0x080fe20000400000 */
[----:B------:R-:W-:Y:S01]  /*55a0*/  IADD3 R30, P6, R90, UR26, RZ ;  /* 0x0000001a5a1e7c10 */ /* 0x000fe2000ffde0ff */
[-C--:B------:R-:W-:Y:S01]  /*55b0*/  FMUL R51, R51, R7.reuse ;  /* 0x0000000733337220 */ /* 0x080fe20000400000 */
[----:B------:R-:W-:Y:S01]  /*55c0*/  ISETP.GT.AND P1, PT, R5, 0x11, PT ;  /* 0x000000110500780c */ /* 0x000fe20003f24270 */
[----:B------:R-:W-:Y:S01]  /*55d0*/  @P0 STG.E desc[UR20][R28.64], R97 ;  /* 0x000000611c000986 */ /* 0x000fe2000c101914 */
[----:B------:R-:W-:Y:S01]  /*55e0*/  IADD3 R88, P0, R24, UR12, RZ ;  /* 0x0000000c18587c10 */ /* 0x000fe2000ff1e0ff */
[-C--:B-1----:R-:W-:Y:S01]  /*55f0*/  FMUL R93, R32, R7.reuse ;  /* 0x00000007205d7220 */ /* 0x082fe20000400000 */
[----:B------:R-:W-:Y:S01]  /*5600*/  IADD3.X R31, R91, UR30, RZ, P6, !PT ;  /* 0x0000001e5b1f7c10 */ /* 0x000fe2000b7fe4ff */
[-C--:B------:R-:W-:Y:S01]  /*5610*/  FMUL R53, R53, R7.reuse ;  /* 0x0000000735357220 */ /* 0x080fe20000400000 */
[----:B------:R-:W-:Y:S01]  /*5620*/  IADD3.X R89, R25, UR13, RZ, P0, !PT ;  /* 0x0000000d19597c10 */ /* 0x000fe200087fe4ff */
[-C--:B0-----:R-:W-:Y:S01]  /*5630*/  FMUL R95, R34, R7.reuse ;  /* 0x00000007225f7220 */ /* 0x081fe20000400000 */
[----:B------:R-:W-:Y:S01]  /*5640*/  IADD3 R90, P0, R26, UR12, RZ ;  /* 0x0000000c1a5a7c10 */ /* 0x000fe2000ff1e0ff */
[----:B------:R-:W-:Y:S01]  /*5650*/  @P2 STG.E desc[UR20][R30.64], R99 ;  /* 0x000000631e002986 */ /* 0x000fe2000c101914 */
[C---:B------:R-:W-:Y:S01]  /*5660*/  ISETP.GT.AND P6, PT, R4.reuse, RZ, P1 ;  /* 0x000000ff0400720c */ /* 0x040fe20000fc4270 */
[-C--:B------:R-:W-:Y:S01]  /*5670*/  FMUL R55, R55, R7.reuse ;  /* 0x0000000737377220 */ /* 0x080fe20000400000 */
[----:B------:R-:W-:Y:S01]  /*5680*/  IADD3.X R91, R27, UR13, RZ, P0, !PT ;  /* 0x0000000d1b5b7c10 */ /* 0x000fe200087fe4ff */
[----:B------:R0:W-:Y:S01]  /*5690*/  @P5 STG.E desc[UR20][R88.64], R93 ;  /* 0x0000005d58005986 */ /* 0x0001e2000c101914 */
[----:B------:R-:W-:Y:S01]  /*56a0*/  ISETP.GT.AND P0, PT, R4, 0x8, P3 ;  /* 0x000000080400780c */ /* 0x000fe20001f04270 */
[-C--:B------:R-:W-:Y:S01]  /*56b0*/  FMUL R57, R57, R7.reuse ;  /* 0x0000000739397220 */ /* 0x080fe20000400000 */
[----:B------:R-:W-:Y:S01]  /*56c0*/  IADD3 R24, P5, R24, UR26, RZ ;  /* 0x0000001a18187c10 */ /* 0x000fe2000ffbe0ff */
[-C--:B------:R-:W-:Y:S01]  /*56d0*/  FMUL R59, R59, R7.reuse ;  /* 0x000000073b3b7220 */ /* 0x080fe20000400000 */
[----:B------:R-:W-:Y:S01]  /*56e0*/  ISETP.GT.AND P3, PT, R5, 0x18, PT ;  /* 0x000000180500780c */ /* 0x000fe20003f64270 */
[-C--:B------:R-:W-:Y:S01]  /*56f0*/  FMUL R61, R61, R7.reuse ;  /* 0x000000073d3d7220 */ /* 0x080fe20000400000 */
[----:B------:R-:W-:Y:S01]  /*5700*/  IADD3.X R25, R25, UR30, RZ, P5, !PT ;  /* 0x0000001e19197c10 */ /* 0x000fe2000affe4ff */
[-C--:B------:R-:W-:Y:S01]  /*5710*/  FMUL R63, R63, R7.reuse ;  /* 0x000000073f3f7220 */ /* 0x080fe20000400000 */
[C---:B------:R-:W-:Y:S01]  /*5720*/  ISETP.GT.AND P2, PT, R4.reuse, 0x8, P1 ;  /* 0x000000080400780c */ /* 0x040fe20000f44270 */
[----:B------:R1:W-:Y:S01]  /*5730*/  @P6 STG.E desc[UR20][R90.64], R33 ;  /* 0x000000215a006986 */ /* 0x0003e2000c101914 */
[----:B------:R-:W-:Y:S01]  /*5740*/  ISETP.GT.AND P5, PT, R4, RZ, P3 ;  /* 0x000000ff0400720c */ /* 0x000fe20001fa4270 */
[-C--:B0-----:R-:W-:Y:S01]  /*5750*/  FMUL R93, R38, R7.reuse ;  /* 0x00000007265d7220 */ /* 0x081fe20000400000 */
[----:B------:R-:W-:Y:S01]  /*5760*/  IADD3 R26, P6, R26, UR26, RZ ;  /* 0x0000001a1a1a7c10 */ /* 0x000fe2000ffde0ff */
[----:B------:R0:W-:Y:S01]  /*5770*/  @P0 STG.E desc[UR20][R24.64], R95 ;  /* 0x0000005f18000986 */ /* 0x0001e2000c101914 */
[----:B------:R-:W-:Y:S01]  /*5780*/  IADD3 R28, P0, R88, UR12, RZ ;  /* 0x0000000c581c7c10 */ /* 0x000fe2000ff1e0ff */
[-C--:B------:R-:W-:Y:S01]  /*5790*/  FMUL R65, R65, R7.reuse ;  /* 0x0000000741417220 */ /* 0x080fe20000400000 */
[----:B------:R-:W-:Y:S01]  /*57a0*/  ISETP.GT.AND P1, PT, R5, 0x19, PT ;  /* 0x000000190500780c */ /* 0x000fe20003f24270 */
[-C--:B------:R-:W-:Y:S01]  /*57b0*/  FMUL R67, R67, R7.reuse ;  /* 0x0000000743437220 */ /* 0x080fe20000400000 */
[----:B------:R-:W-:Y:S01]  /*57c0*/  IADD3.X R29, R89, UR13, RZ, P0, !PT ;  /* 0x0000000d591d7c10 */ /* 0x000fe200087fe4ff */
[-C--:B------:R-:W-:Y:S01]  /*57d0*/  FMUL R69, R69, R7.reuse ;  /* 0x0000000745457220 */ /* 0x080fe20000400000 */
[----:B------:R-:W-:Y:S01]  /*57e0*/  IADD3 R30, P0, R90, UR12, RZ ;  /* 0x0000000c5a1e7c10 */ /* 0x000fe2000ff1e0ff */
[-C--:B-1----:R-:W-:Y:S01]  /*57f0*/  FMUL R33, R36, R7.reuse ;  /* 0x0000000724217220 */ /* 0x082fe20000400000 */
[----:B------:R-:W-:Y:S01]  /*5800*/  IADD3.X R27, R27, UR30, RZ, P6, !PT ;  /* 0x0000001e1b1b7c10 */ /* 0x000fe2000b7fe4ff */
[-C--:B------:R-:W-:Y:S01]  /*5810*/  FMUL R71, R71, R7.reuse ;  /* 0x0000000747477220 */ /* 0x080fe20000400000 */
[C---:B------:R-:W-:Y:S01]  /*5820*/  ISETP.GT.AND P6, PT, R4.reuse, RZ, P1 ;  /* 0x000000ff0400720c */ /* 0x040fe20000fc4270 */
[-C--:B------:R-:W-:Y:S01]  /*5830*/  FMUL R73, R73, R7.reuse ;  /* 0x0000000749497220 */ /* 0x080fe20000400000 */
[----:B------:R-:W-:Y:S01]  /*5840*/  IADD3.X R31, R91, UR13, RZ, P0, !PT ;  /* 0x0000000d5b1f7c10 */ /* 0x000fe200087fe4ff */
[----:B------:R1:W-:Y:S01]  /*5850*/  @P2 STG.E desc[UR20][R26.64], R35 ;  /* 0x000000231a002986 */ /* 0x0003e2000c101914 */
[----:B------:R-:W-:Y:S01]  /*5860*/  ISETP.GT.AND P0, PT, R4, 0x8, P3 ;  /* 0x000000080400780c */ /* 0x000fe20001f04270 */
[-C--:B------:R-:W-:Y:S01]  /*5870*/  FMUL R75, R75, R7.reuse ;  /* 0x000000074b4b7220 */ /* 0x080fe20000400000 */
[----:B------:R-:W-:Y:S01]  /*5880*/  ISETP.GT.AND P3, PT, R5, 0x20, PT ;  /* 0x000000200500780c */ /* 0x000fe20003f64270 */
[----:B------:R2:W-:Y:S01]  /*5890*/  @P5 STG.E desc[UR20][R28.64], R33 ;  /* 0x000000211c005986 */ /* 0x0005e2000c101914 */
[----:B0-----:R-:W-:Y:S01]  /*58a0*/  IADD3 R24, P5, R88, UR26, RZ ;  /* 0x0000001a58187c10 */ /* 0x001fe2000ffbe0ff */
[-C--:B------:R-:W-:Y:S01]  /*58b0*/  FMUL R77, R77, R7.reuse ;  /* 0x000000074d4d7220 */ /* 0x080fe20000400000 */
[C---:B------:R-:W-:Y:S01]  /*58c0*/  ISETP.GT.AND P2, PT, R4.reuse, 0x8, P1 ;  /* 0x000000080400780c */ /* 0x040fe20000f44270 */
[-C--:B------:R-:W-:Y:S01]  /*58d0*/  FMUL R79, R79, R7.reuse ;  /* 0x000000074f4f7220 */ /* 0x080fe20000400000 */
[----:B------:R-:W-:Y:S01]  /*58e0*/  IADD3.X R25, R89, UR30, RZ, P5, !PT ;  /* 0x0000001e59197c10 */ /* 0x000fe2000affe4ff */
[----:B------:R0:W-:Y:S01]  /*58f0*/  @P6 STG.E desc[UR20][R30.64], R37 ;  /* 0x000000251e006986 */ /* 0x0001e2000c101914 */
[----:B------:R-:W-:Y:S01]  /*5900*/  ISETP.GT.AND P5, PT, R4, RZ, P3 ;  /* 0x000000ff0400720c */ /* 0x000fe20001fa4270 */
[-C--:B------:R-:W-:Y:S01]  /*5910*/  FMUL R81, R81, R7.reuse ;  /* 0x0000000751517220 */ /* 0x080fe20000400000 */
[----:B-1----:R-:W-:Y:S01]  /*5920*/  IADD3 R26, P6, R90, UR26, RZ ;  /* 0x0000001a5a1a7c10 */ /* 0x002fe2000ffde0ff */
[----:B------:R1:W-:Y:S01]  /*5930*/  @P0 STG.E desc[UR20][R24.64], R93 ;  /* 0x0000005d18000986 */ /* 0x0003e2000c101914 */
[----:B------:R-:W-:Y:S01]  /*5940*/  IADD3 R32, P0, R28, UR12, RZ ;  /* 0x0000000c1c207c10 */ /* 0x000fe2000ff1e0ff */
[-C--:B------:R-:W-:Y:S01]  /*5950*/  FMUL R83, R83, R7.reuse ;  /* 0x0000000753537220 */ /* 0x080fe20000400000 */
[----:B------:R-:W-:Y:S01]  /*5960*/  ISETP.GT.AND P1, PT, R5, 0x21, PT ;  /* 0x000000210500780c */ /* 0x000fe20003f24270 */
[-C--:B------:R-:W-:Y:S01]  /*5970*/  FMUL R85, R85, R7.reuse ;  /* 0x0000000755557220 */ /* 0x080fe20000400000 */
[----:B--2---:R-:W-:Y:S01]  /*5980*/  IADD3.X R33, R29, UR13, RZ, P0, !PT ;  /* 0x0000000d1d217c10 */ /* 0x004fe200087fe4ff */
[-C--:B------:R-:W-:Y:S01]  /*5990*/  FMUL R87, R87, R7.reuse ;  /* 0x0000000757577220 */ /* 0x080fe20000400000 */
[----:B------:R-:W-:Y:S01]  /*59a0*/  IADD3 R34, P0, R30, UR12, RZ ;  /* 0x0000000c1e227c10 */ /* 0x000fe2000ff1e0ff */
[----:B0-----:R-:W-:Y:S01]  /*59b0*/  FMUL R37, R40, R7 ;  /* 0x0000000728257220 */ /* 0x001fe20000400000 */
[----:B------:R-:W-:-:S02]  /*59c0*/  IADD3.X R27, R91, UR30, RZ, P6, !PT ;  /* 0x0000001e5b1b7c10 */ /* 0x000fc4000b7fe4ff */
[C---:B------:R-:W-:Y:S02]  /*59d0*/  ISETP.GT.AND P6, PT, R4.reuse, RZ, P1 ;  /* 0x000000ff0400720c */ /* 0x040fe40000fc4270 */
[----:B------:R-:W-:Y:S01]  /*59e0*/  IADD3.X R35, R31, UR13, RZ, P0, !PT ;  /* 0x0000000d1f237c10 */ /* 0x000fe200087fe4ff */
[----:B------:R0:W-:Y:S01]  /*59f0*/  @P2 STG.E desc[UR20][R26.64], R39 ;  /* 0x000000271a002986 */ /* 0x0001e2000c101914 */
[----:B------:R-:W-:Y:S02]  /*5a00*/  ISETP.GT.AND P0, PT, R4, 0x8, P3 ;  /* 0x000000080400780c */ /* 0x000fe40001f04270 */
[----:B------:R-:W-:Y:S01]  /*5a10*/  ISETP.GT.AND P3, PT, R5, 0x28, PT ;  /* 0x000000280500780c */ /* 0x000fe20003f64270 */
[----:B------:R2:W-:Y:S01]  /*5a20*/  @P5 STG.E desc[UR20][R32.64], R37 ;  /* 0x0000002520005986 */ /* 0x0005e2000c101914 */
[----:B-1----:R-:W-:Y:S02]  /*5a30*/  IADD3 R24, P5, R28, UR26, RZ ;  /* 0x0000001a1c187c10 */ /* 0x002fe4000ffbe0ff */
[----:B------:R-:W-:-:S02]  /*5a40*/  ISETP.GT.AND P2, PT, R4, 0x8, P1 ;  /* 0x000000080400780c */ /* 0x000fc40000f44270 */
[----:B------:R-:W-:Y:S01]  /*5a50*/  IADD3.X R25, R29, UR30, RZ, P5, !PT ;  /* 0x0000001e1d197c10 */ /* 0x000fe2000affe4ff */
[----:B------:R-:W-:Y:S01]  /*5a60*/  @P6 STG.E desc[UR20][R34.64], R41 ;  /* 0x0000002922006986 */ /* 0x000fe2000c101914 */
[----:B------:R-:W-:Y:S01]  /*5a70*/  ISETP.GT.AND P5, PT, R4, RZ, P3 ;  /* 0x000000ff0400720c */ /* 0x000fe20001fa4270 */
[-C--:B0-----:R-:W-:Y:S01]  /*5a80*/  FMUL R39, R42, R7.reuse ;  /* 0x000000072a277220 */ /* 0x081fe20000400000 */
[----:B------:R-:W-:Y:S02]  /*5a90*/  IADD3 R26, P6, R30, UR26, RZ ;  /* 0x0000001a1e1a7c10 */ /* 0x000fe4000ffde0ff */
[----:B------:R-:W-:Y:S01]  /*5aa0*/  ISETP.GT.AND P1, PT, R5, 0x29, PT ;  /* 0x000000290500780c */ /* 0x000fe20003f24270 */
[----:B--2---:R-:W-:Y:S01]  /*5ab0*/  FMUL R37, R44, R7 ;  /* 0x000000072c257220 */ /* 0x004fe20000400000 */
[----:B------:R0:W-:Y:S01]  /*5ac0*/  @P0 STG.E desc[UR20][R24.64], R39 ;  /* 0x0000002718000986 */ /* 0x0001e2000c101914 */
[----:B------:R-:W-:Y:S02]  /*5ad0*/  IADD3 R28, P0, R32, UR12, RZ ;  /* 0x0000000c201c7c10 */ /* 0x000fe4000ff1e0ff */
[----:B------:R-:W-:-:S02]  /*5ae0*/  IADD3.X R27, R31, UR30, RZ, P6, !PT ;  /* 0x0000001e1f1b7c10 */ /* 0x000fc4000b7fe4ff */
[----:B------:R-:W-:Y:S02]  /*5af0*/  IADD3.X R29, R33, UR13, RZ, P0, !PT ;  /* 0x0000000d211d7c10 */ /* 0x000fe400087fe4ff */
[----:B------:R-:W-:Y:S01]  /*5b00*/  IADD3 R30, P0, R34, UR12, RZ ;  /* 0x0000000c221e7c10 */ /* 0x000fe2000ff1e0ff */
[----:B------:R-:W-:Y:S01]  /*5b10*/  @P2 STG.E desc[UR20][R26.64], R43 ;  /* 0x0000002b1a002986 */ /* 0x000fe2000c101914 */
[C---:B------:R-:W-:Y:S02]  /*5b20*/  ISETP.GT.AND P6, PT, R4.reuse, RZ, P1 ;  /* 0x000000ff0400720c */ /* 0x040fe40000fc4270 */
[----:B------:R-:W-:Y:S01]  /*5b30*/  IADD3.X R31, R35, UR13, RZ, P0, !PT ;  /* 0x0000000d231f7c10 */ /* 0x000fe200087fe4ff */
[----:B------:R1:W-:Y:S01]  /*5b40*/  @P5 STG.E desc[UR20][R28.64], R37 ;  /* 0x000000251c005986 */ /* 0x0003e2000c101914 */
[----:B------:R-:W-:Y:S01]  /*5b50*/  ISETP.GT.AND P0, PT, R4, 0x8, P3 ;  /* 0x000000080400780c */ /* 0x000fe20001f04270 */
[----:B0-----:R-:W-:Y:S01]  /*5b60*/  FMUL R39, R46, R7 ;  /* 0x000000072e277220 */ /* 0x001fe20000400000 */
[----:B------:R-:W-:-:S02]  /*5b70*/  IADD3 R24, P5, R32, UR26, RZ ;  /* 0x0000001a20187c10 */ /* 0x000fc4000ffbe0ff */
[----:B------:R-:W-:Y:S02]  /*5b80*/  ISETP.GT.AND P3, PT, R5, 0x30, PT ;  /* 0x000000300500780c */ /* 0x000fe40003f64270 */
[----:B------:R-:W-:Y:S02]  /*5b90*/  IADD3.X R25, R33, UR30, RZ, P5, !PT ;  /* 0x0000001e21197c10 */ /* 0x000fe4000affe4ff */
[C---:B------:R-:W-:Y:S01]  /*5ba0*/  ISETP.GT.AND P2, PT, R4.reuse, 0x8, P1 ;  /* 0x000000080400780c */ /* 0x040fe20000f44270 */
[----:B------:R-:W-:Y:S01]  /*5bb0*/  @P6 STG.E desc[UR20][R30.64], R45 ;  /* 0x0000002d1e006986 */ /* 0x000fe2000c101914 */
[----:B------:R-:W-:Y:S01]  /*5bc0*/  ISETP.GT.AND P5, PT, R4, RZ, P3 ;  /* 0x000000ff0400720c */ /* 0x000fe20001fa4270 */
[----:B-1----:R-:W-:Y:S01]  /*5bd0*/  FMUL R37, R48, R7 ;  /* 0x0000000730257220 */ /* 0x002fe20000400000 */
[----:B------:R-:W-:Y:S01]  /*5be0*/  IADD3 R26, P6, R34, UR26, RZ ;  /* 0x0000001a221a7c10 */ /* 0x000fe2000ffde0ff */
[----:B------:R0:W-:Y:S01]  /*5bf0*/  @P0 STG.E desc[UR20][R24.64], R39 ;  /* 0x0000002718000986 */ /* 0x0001e2000c101914 */
[----:B------:R-:W-:-:S02]  /*5c00*/  IADD3 R32, P0, R28, UR12, RZ ;  /* 0x0000000c1c207c10 */ /* 0x000fc4000ff1e0ff */
[----:B------:R-:W-:Y:S02]  /*5c10*/  ISETP.GT.AND P1, PT, R5, 0x31, PT ;  /* 0x000000310500780c */ /* 0x000fe40003f24270 */
[----:B------:R-:W-:Y:S02]  /*5c20*/  IADD3.X R33, R29, UR13, RZ, P0, !PT ;  /* 0x0000000d1d217c10 */ /* 0x000fe400087fe4ff */
[----:B------:R-:W-:Y:S02]  /*5c30*/  IADD3 R34, P0, R30, UR12, RZ ;  /* 0x0000000c1e227c10 */ /* 0x000fe4000ff1e0ff */
[----:B------:R-:W-:Y:S02]  /*5c40*/  IADD3.X R27, R35, UR30, RZ, P6, !PT ;  /* 0x0000001e231b7c10 */ /* 0x000fe4000b7fe4ff */
[----:B------:R-:W-:Y:S01]  /*5c50*/  ISETP.GT.AND P6, PT, R4, RZ, P1 ;  /* 0x000000ff0400720c */ /* 0x000fe20000fc4270 */
[----:B0-----:R-:W-:Y:S01]  /*5c60*/  FMUL R39, R50, R7 ;  /* 0x0000000732277220 */ /* 0x001fe20000400000 */
[----:B------:R-:W-:Y:S01]  /*5c70*/  IADD3.X R35, R31, UR13, RZ, P0, !PT ;  /* 0x0000000d1f237c10 */ /* 0x000fe200087fe4ff */
[----:B------:R0:W-:Y:S01]  /*5c80*/  @P2 STG.E desc[UR20][R26.64], R47 ;  /* 0x0000002f1a002986 */ /* 0x0001e2000c101914 */
[----:B------:R-:W-:-:S02]  /*5c90*/  ISETP.GT.AND P0, PT, R4, 0x8, P3 ;  /* 0x000000080400780c */ /* 0x000fc40001f04270 */
[----:B------:R-:W-:Y:S01]  /*5ca0*/  ISETP.GT.AND P3, PT, R5, 0x38, PT ;  /* 0x000000380500780c */ /* 0x000fe20003f64270 */
[----:B------:R1:W-:Y:S01]  /*5cb0*/  @P5 STG.E desc[UR20][R32.64], R37 ;  /* 0x0000002520005986 */ /* 0x0003e2000c101914 */
[----:B------:R-:W-:Y:S02]  /*5cc0*/  IADD3 R24, P5, R28, UR26, RZ ;  /* 0x0000001a1c187c10 */ /* 0x000fe4000ffbe0ff */
[C---:B------:R-:W-:Y:S02]  /*5cd0*/  ISETP.GT.AND P2, PT, R4.reuse, 0x8, P1 ;  /* 0x000000080400780c */ /* 0x040fe40000f44270 */
[----:B------:R-:W-:Y:S01]  /*5ce0*/  IADD3.X R25, R29, UR30, RZ, P5, !PT ;  /* 0x0000001e1d197c10 */ /* 0x000fe2000affe4ff */
[----:B------:R-:W-:Y:S01]  /*5cf0*/  @P6 STG.E desc[UR20][R34.64], R49 ;  /* 0x0000003122006986 */ /* 0x000fe2000c101914 */
[----:B------:R-:W-:Y:S02]  /*5d00*/  ISETP.GT.AND P5, PT, R4, RZ, P3 ;  /* 0x000000ff0400720c */ /* 0x000fe40001fa4270 */
[----:B0-----:R-:W-:Y:S01]  /*5d10*/  IADD3 R26, P6, R30, UR26, RZ ;  /* 0x0000001a1e1a7c10 */ /* 0x001fe2000ffde0ff */
[----:B------:R0:W-:Y:S01]  /*5d20*/  @P0 STG.E desc[UR20][R24.64], R39 ;  /* 0x0000002718000986 */ /* 0x0001e2000c101914 */
[----:B------:R-:W-:Y:S01]  /*5d30*/  IADD3 R28, P0, R32, UR12, RZ ;  /* 0x0000000c201c7c10 */ /* 0x000fe2000ff1e0ff */
[----:B-1----:R-:W-:Y:S01]  /*5d40*/  FMUL R37, R52, R7 ;  /* 0x0000000734257220 */ /* 0x002fe20000400000 */
[----:B------:R-:W-:-:S02]  /*5d50*/  ISETP.GT.AND P1, PT, R5, 0x39, PT ;  /* 0x000000390500780c */ /* 0x000fc40003f24270 */
        /* <DEDUP_REMOVED lines=61> */
[----:B------:R-:W-:Y:S02]  /*6130*/  IADD3.X R27, R35, UR30, RZ, P6, !PT ;  /* 0x0000001e231b7c10 */ /* 0x000fe4000b7fe4ff */
[----:B------:R-:W-:Y:S02]  /*6140*/  IADD3 R34, P0, R30, UR12, RZ ;  /* 0x0000000c1e227c10 */ /* 0x000fe4000ff1e0ff */
[----:B------:R-:W-:Y:S01]  /*6150*/  ISETP.GT.AND P6, PT, R4, RZ, P1 ;  /* 0x000000ff0400720c */ /* 0x000fe20000fc4270 */
[----:B------:R1:W-:Y:S01]  /*6160*/  @P2 STG.E desc[UR20][R26.64], R63 ;  /* 0x0000003f1a002986 */ /* 0x0003e2000c101914 */
[----:B------:R-:W-:Y:S01]  /*6170*/  IADD3.X R35, R31, UR13, RZ, P0, !PT ;  /* 0x0000000d1f237c10 */ /* 0x000fe200087fe4ff */
[----:B0-----:R-:W-:Y:S01]  /*6180*/  FMUL R39, R66, R7 ;  /* 0x0000000742277220 */ /* 0x001fe20000400000 */
[----:B------:R-:W-:Y:S01]  /*6190*/  ISETP.GT.AND P0, PT, R4, 0x8, P3 ;  /* 0x000000080400780c */ /* 0x000fe20001f04270 */
[----:B------:R0:W-:Y:S01]  /*61a0*/  @P5 STG.E desc[UR20][R32.64], R37 ;  /* 0x0000002520005986 */ /* 0x0001e2000c101914 */
[----:B------:R-:W-:-:S02]  /*61b0*/  IADD3 R24, P5, R28, UR26, RZ ;  /* 0x0000001a1c187c10 */ /* 0x000fc4000ffbe0ff */
[----:B------:R-:W-:Y:S02]  /*61c0*/  ISETP.GT.AND P2, PT, R4, 0x8, P1 ;  /* 0x000000080400780c */ /* 0x000fe40000f44270 */
[----:B------:R-:W-:Y:S02]  /*61d0*/  IADD3.X R25, R29, UR30, RZ, P5, !PT ;  /* 0x0000001e1d197c10 */ /* 0x000fe4000affe4ff */
[C---:B------:R-:W-:Y:S01]  /*61e0*/  ISETP.GT.AND P3, PT, R5.reuse, 0x58, PT ;  /* 0x000000580500780c */ /* 0x040fe20003f64270 */
[----:B------:R-:W-:Y:S01]  /*61f0*/  @P6 STG.E desc[UR20][R34.64], R65 ;  /* 0x0000004122006986 */ /* 0x000fe2000c101914 */
[----:B-1----:R-:W-:Y:S02]  /*6200*/  IADD3 R26, P6, R30, UR26, RZ ;  /* 0x0000001a1e1a7c10 */ /* 0x002fe4000ffde0ff */
[----:B------:R-:W-:Y:S01]  /*6210*/  ISETP.GT.AND P1, PT, R5, 0x59, PT ;  /* 0x000000590500780c */ /* 0x000fe20003f24270 */
[----:B------:R1:W-:Y:S01]  /*6220*/  @P0 STG.E desc[UR20][R24.64], R39 ;  /* 0x0000002718000986 */ /* 0x0003e2000c101914 */
[----:B------:R-:W-:Y:S01]  /*6230*/  ISETP.GT.AND P5, PT, R4, RZ, P3 ;  /* 0x000000ff0400720c */ /* 0x000fe20001fa4270 */
[----:B0-----:R-:W-:Y:S01]  /*6240*/  FMUL R37, R68, R7 ;  /* 0x0000000744257220 */ /* 0x001fe20000400000 */
[----:B------:R-:W-:-:S02]  /*6250*/  IADD3.X R27, R31, UR30, RZ, P6, !PT ;  /* 0x0000001e1f1b7c10 */ /* 0x000fc4000b7fe4ff */
[----:B------:R-:W-:Y:S02]  /*6260*/  IADD3 R28, P0, R32, UR12, RZ ;  /* 0x0000000c201c7c10 */ /* 0x000fe4000ff1e0ff */
[----:B------:R-:W-:Y:S01]  /*6270*/  ISETP.GT.AND P6, PT, R4, RZ, P1 ;  /* 0x000000ff0400720c */ /* 0x000fe20000fc4270 */
[----:B------:R0:W-:Y:S01]  /*6280*/  @P2 STG.E desc[UR20][R26.64], R67 ;  /* 0x000000431a002986 */ /* 0x0001e2000c101914 */
[----:B------:R-:W-:Y:S02]  /*6290*/  IADD3.X R29, R33, UR13, RZ, P0, !PT ;  /* 0x0000000d211d7c10 */ /* 0x000fe400087fe4ff */
[----:B------:R-:W-:Y:S01]  /*62a0*/  IADD3 R30, P0, R34, UR12, RZ ;  /* 0x0000000c221e7c10 */ /* 0x000fe2000ff1e0ff */
[----:B-1----:R-:W-:Y:S01]  /*62b0*/  FMUL R39, R70, R7 ;  /* 0x0000000746277220 */ /* 0x002fe20000400000 */
[----:B------:R-:W-:Y:S01]  /*62c0*/  ISETP.GT.AND P2, PT, R4, 0x8, P1 ;  /* 0x000000080400780c */ /* 0x000fe20000f44270 */
[----:B------:R1:W-:Y:S01]  /*62d0*/  @P5 STG.E desc[UR20][R28.64], R37 ;  /* 0x000000251c005986 */ /* 0x0003e2000c101914 */
[----:B------:R-:W-:-:S02]  /*62e0*/  IADD3.X R31, R35, UR13, RZ, P0, !PT ;  /* 0x0000000d231f7c10 */ /* 0x000fc400087fe4ff */
[----:B------:R-:W-:Y:S02]  /*62f0*/  ISETP.GT.AND P0, PT, R4, 0x8, P3 ;  /* 0x000000080400780c */ /* 0x000fe40001f04270 */
[----:B------:R-:W-:Y:S01]  /*6300*/  IADD3 R24, P5, R32, UR26, RZ ;  /* 0x0000001a20187c10 */ /* 0x000fe2000ffbe0ff */
[----:B------:R-:W-:Y:S01]  /*6310*/  @P6 STG.E desc[UR20][R30.64], R69 ;  /* 0x000000451e006986 */ /* 0x000fe2000c101914 */
[----:B0-----:R-:W-:Y:S02]  /*6320*/  IADD3 R26, P6, R34, UR26, RZ ;  /* 0x0000001a221a7c10 */ /* 0x001fe4000ffde0ff */
[----:B------:R-:W-:Y:S02]  /*6330*/  ISETP.GT.AND P3, PT, R5, 0x60, PT ;  /* 0x000000600500780c */ /* 0x000fe40003f64270 */
[----:B------:R-:W-:Y:S01]  /*6340*/  IADD3.X R25, R33, UR30, RZ, P5, !PT ;  /* 0x0000001e21197c10 */ /* 0x000fe2000affe4ff */
[----:B-1----:R-:W-:Y:S01]  /*6350*/  FMUL R37, R72, R7 ;  /* 0x0000000748257220 */ /* 0x002fe20000400000 */
[----:B------:R-:W-:-:S02]  /*6360*/  IADD3.X R27, R35, UR30, RZ, P6, !PT ;  /* 0x0000001e231b7c10 */ /* 0x000fc4000b7fe4ff */
[----:B------:R-:W-:Y:S01]  /*6370*/  ISETP.GT.AND P5, PT, R4, RZ, P3 ;  /* 0x000000ff0400720c */ /* 0x000fe20001fa4270 */
[----:B------:R0:W-:Y:S01]  /*6380*/  @P0 STG.E desc[UR20][R24.64], R39 ;  /* 0x0000002718000986 */ /* 0x0001e2000c101914 */
[----:B------:R-:W-:Y:S02]  /*6390*/  ISETP.GT.AND P1, PT, R5, 0x61, PT ;  /* 0x000000610500780c */ /* 0x000fe40003f24270 */
[----:B------:R-:W-:Y:S01]  /*63a0*/  IADD3 R32, P6, R28, UR12, RZ ;  /* 0x0000000c1c207c10 */ /* 0x000fe2000ffde0ff */
[----:B------:R1:W-:Y:S01]  /*63b0*/  @P2 STG.E desc[UR20][R26.64], R71 ;  /* 0x000000471a002986 */ /* 0x0003e2000c101914 */
[----:B------:R-:W-:Y:S02]  /*63c0*/  IADD3 R34, P2, R30, UR12, RZ ;  /* 0x0000000c1e227c10 */ /* 0x000fe4000ff5e0ff */
[----:B------:R-:W-:Y:S02]  /*63d0*/  ISETP.GT.AND P0, PT, R4, RZ, P1 ;  /* 0x000000ff0400720c */ /* 0x000fe40000f04270 */
[----:B------:R-:W-:-:S02]  /*63e0*/  IADD3.X R33, R29, UR13, RZ, P6, !PT ;  /* 0x0000000d1d217c10 */ /* 0x000fc4000b7fe4ff */
[----:B------:R-:W-:Y:S01]  /*63f0*/  IADD3.X R35, R31, UR13, RZ, P2, !PT ;  /* 0x0000000d1f237c10 */ /* 0x000fe200097fe4ff */
[----:B0-----:R-:W-:Y:S01]  /*6400*/  FMUL R39, R74, R7 ;  /* 0x000000074a277220 */ /* 0x001fe20000400000 */
[----:B------:R-:W-:Y:S01]  /*6410*/  ISETP.GT.AND P2, PT, R4, 0x8, P3 ;  /* 0x000000080400780c */ /* 0x000fe20001f44270 */
[----:B------:R0:W-:Y:S01]  /*6420*/  @P5 STG.E desc[UR20][R32.64], R37 ;  /* 0x0000002520005986 */ /* 0x0001e2000c101914 */
[----:B------:R-:W-:Y:S02]  /*6430*/  IADD3 R24, P5, R28, UR26, RZ ;  /* 0x0000001a1c187c10 */ /* 0x000fe4000ffbe0ff */
[----:B------:R-:W-:Y:S02]  /*6440*/  ISETP.GT.AND P1, PT, R4, 0x8, P1 ;  /* 0x000000080400780c */ /* 0x000fe40000f24270 */
[----:B------:R-:W-:Y:S01]  /*6450*/  IADD3.X R25, R29, UR30, RZ, P5, !PT ;  /* 0x0000001e1d197c10 */ /* 0x000fe2000affe4ff */
[----:B------:R-:W-:Y:S01]  /*6460*/  @P0 STG.E desc[UR20][R34.64], R73 ;  /* 0x0000004922000986 */ /* 0x000fe2000c101914 */
[----:B-1----:R-:W-:-:S02]  /*6470*/  IADD3 R26, P6, R30, UR26, RZ ;  /* 0x0000001a1e1a7c10 */ /* 0x002fc4000ffde0ff */
[C---:B------:R-:W-:Y:S02]  /*6480*/  ISETP.GT.AND P3, PT, R5.reuse, 0x68, PT ;  /* 0x000000680500780c */ /* 0x040fe40003f64270 */
[----:B------:R-:W-:Y:S01]  /*6490*/  ISETP.GT.AND P0, PT, R5, 0x69, PT ;  /* 0x000000690500780c */ /* 0x000fe20003f04270 */
[----:B------:R1:W-:Y:S01]  /*64a0*/  @P2 STG.E desc[UR20][R24.64], R39 ;  /* 0x0000002718002986 */ /* 0x0003e2000c101914 */
[----:B------:R-:W-:Y:S01]  /*64b0*/  IADD3.X R27, R31, UR30, RZ, P6, !PT ;  /* 0x0000001e1f1b7c10 */ /* 0x000fe2000b7fe4ff */
[----:B0-----:R-:W-:Y:S01]  /*64c0*/  FMUL R37, R76, R7 ;  /* 0x000000074c257220 */ /* 0x001fe20000400000 */
[----:B------:R-:W-:Y:S02]  /*64d0*/  ISETP.GT.AND P5, PT, R4, RZ, P3 ;  /* 0x000000ff0400720c */ /* 0x000fe40001fa4270 */
[----:B------:R-:W-:Y:S01]  /*64e0*/  IADD3 R28, P6, R32, UR12, RZ ;  /* 0x0000000c201c7c10 */ /* 0x000fe2000ffde0ff */
[----:B------:R0:W-:Y:S01]  /*64f0*/  @P1 STG.E desc[UR20][R26.64], R75 ;  /* 0x0000004b1a001986 */ /* 0x0001e2000c101914 */
[----:B------:R-:W-:-:S02]  /*6500*/  ISETP.GT.AND P2, PT, R4, RZ, P0 ;  /* 0x000000ff0400720c */ /* 0x000fc40000744270 */
[----:B------:R-:W-:Y:S02]  /*6510*/  IADD3.X R29, R33, UR13, RZ, P6, !PT ;  /* 0x0000000d211d7c10 */ /* 0x000fe4000b7fe4ff */
[----:B------:R-:W-:Y:S01]  /*6520*/  IADD3 R30, P6, R34, UR12, RZ ;  /* 0x0000000c221e7c10 */ /* 0x000fe2000ffde0ff */
[----:B-1----:R-:W-:Y:S01]  /*6530*/  FMUL R39, R78, R7 ;  /* 0x000000074e277220 */ /* 0x002fe20000400000 */
[----:B------:R-:W-:Y:S02]  /*6540*/  ISETP.GT.AND P1, PT, R4, 0x8, P3 ;  /* 0x000000080400780c */ /* 0x000fe40001f24270 */
[----:B------:R-:W-:Y:S01]  /*6550*/  IADD3.X R31, R35, UR13, RZ, P6, !PT ;  /* 0x0000000d231f7c10 */ /* 0x000fe2000b7fe4ff */
[----:B------:R1:W-:Y:S01]  /*6560*/  @P5 STG.E desc[UR20][R28.64], R37 ;  /* 0x000000251c005986 */ /* 0x0003e2000c101914 */
[----:B------:R-:W-:Y:S02]  /*6570*/  IADD3 R24, P3, R32, UR26, RZ ;  /* 0x0000001a20187c10 */ /* 0x000fe4000ff7e0ff */
[----:B------:R-:W-:Y:S01]  /*6580*/  ISETP.GT.AND P0, PT, R4, 0x8, P0 ;  /* 0x000000080400780c */ /* 0x000fe20000704270 */
[----:B------:R-:W-:Y:S01]  /*6590*/  @P2 STG.E desc[UR20][R30.64], R77 ;  /* 0x0000004d1e002986 */ /* 0x000fe2000c101914 */
[----:B------:R-:W-:-:S02]  /*65a0*/  IADD3.X R25, R33, UR30, RZ, P3, !PT ;  /* 0x0000001e21197c10 */ /* 0x000fc40009ffe4ff */
[----:B0-----:R-:W-:Y:S02]  /*65b0*/  IADD3 R26, P3, R34, UR26, RZ ;  /* 0x0000001a221a7c10 */ /* 0x001fe4000ff7e0ff */
[----:B------:R-:W-:Y:S01]  /*65c0*/  ISETP.GT.AND P2, PT, R5, 0x70, PT ;  /* 0x000000700500780c */ /* 0x000fe20003f44270 */
[----:B------:R0:W-:Y:S01]  /*65d0*/  @P1 STG.E desc[UR20][R24.64], R39 ;  /* 0x0000002718001986 */ /* 0x0001e2000c101914 */
[----:B------:R-:W-:Y:S01]  /*65e0*/  IADD3.X R27, R35, UR30, RZ, P3, !PT ;  /* 0x0000001e231b7c10 */ /* 0x000fe20009ffe4ff */
[----:B-1----:R-:W-:Y:S01]  /*65f0*/  FMUL R37, R80, R7 ;  /* 0x0000000750257220 */ /* 0x002fe20000400000 */
[----:B------:R-:W-:Y:S02]  /*6600*/  ISETP.GT.AND P6, PT, R4, RZ, P2 ;  /* 0x000000ff0400720c */ /* 0x000fe400017c4270 */
[----:B------:R-:W-:Y:S01]  /*6610*/  ISETP.GT.AND P3, PT, R5, 0x71, PT ;  /* 0x000000710500780c */ /* 0x000fe20003f64270 */
[----:B------:R1:W-:Y:S01]  /*6620*/  @P0 STG.E desc[UR20][R26.64], R79 ;  /* 0x0000004f1a000986 */ /* 0x0003e2000c101914 */
[----:B------:R-:W-:-:S02]  /*6630*/  IADD3 R32, P1, R28, UR12, RZ ;  /* 0x0000000c1c207c10 */ /* 0x000fc4000ff3e0ff */
[C---:B------:R-:W-:Y:S02]  /*6640*/  ISETP.GT.AND P5, PT, R4.reuse, RZ, P3 ;  /* 0x000000ff0400720c */ /* 0x040fe40001fa4270 */
[----:B------:R-:W-:Y:S01]  /*6650*/  ISETP.GT.AND P0, PT, R4, 0x8, P2 ;  /* 0x000000080400780c */ /* 0x000fe20001704270 */
[----:B0-----:R-:W-:Y:S01]  /*6660*/  FMUL R39, R86, R7 ;  /* 0x0000000756277220 */ /* 0x001fe20000400000 */
[----:B------:R-:W-:Y:S02]  /*6670*/  IADD3.X R33, R29, UR13, RZ, P1, !PT ;  /* 0x0000000d1d217c10 */ /* 0x000fe40008ffe4ff */
[----:B------:R-:W-:Y:S02]  /*6680*/  IADD3 R34, P2, R30, UR12, RZ ;  /* 0x0000000c1e227c10 */ /* 0x000fe4000ff5e0ff */
[----:B------:R-:W-:Y:S01]  /*6690*/  ISETP.GT.AND P3, PT, R4, 0x8, P3 ;  /* 0x000000080400780c */ /* 0x000fe20001f64270 */
[----:B------:R0:W-:Y:S01]  /*66a0*/  @P6 STG.E desc[UR20][R32.64], R37 ;  /* 0x0000002520006986 */ /* 0x0001e2000c101914 */
[----:B------:R-:W-:-:S02]  /*66b0*/  IADD3.X R35, R31, UR13, RZ, P2, !PT ;  /* 0x0000000d1f237c10 */ /* 0x000fc400097fe4ff */
[----:B------:R-:W-:Y:S02]  /*66c0*/  IADD3 R24, P6, R28, UR26, RZ ;  /* 0x0000001a1c187c10 */ /* 0x000fe4000ffde0ff */
[----:B------:R-:W-:Y:S01]  /*66d0*/  ISETP.GT.AND P1, PT, R5, 0x78, PT ;  /* 0x000000780500780c */ /* 0x000fe20003f24270 */
[----:B------:R-:W-:Y:S01]  /*66e0*/  @P5 STG.E desc[UR20][R34.64], R81 ;  /* 0x0000005122005986 */ /* 0x000fe2000c101914 */
[----:B------:R-:W-:Y:S01]  /*66f0*/  IADD3.X R25, R29, UR30, RZ, P6, !PT ;  /* 0x0000001e1d197c10 */ /* 0x000fe2000b7fe4ff */
[-C--:B------:R-:W-:Y:S01]  /*6700*/  FMUL R29, R82, R7.reuse ;  /* 0x00000007521d7220 */ /* 0x080fe20000400000 */
[----:B-1----:R-:W-:Y:S02]  /*6710*/  IADD3 R26, P5, R30, UR26, RZ ;  /* 0x0000001a1e1a7c10 */ /* 0x002fe4000ffbe0ff */
[----:B------:R-:W-:Y:S01]  /*6720*/  ISETP.GT.AND P2, PT, R5, 0x79, PT ;  /* 0x000000790500780c */ /* 0x000fe20003f44270 */
[----:B0-----:R-:W-:Y:S01]  /*6730*/  FMUL R37, R84, R7 ;  /* 0x0000000754257220 */ /* 0x001fe20000400000 */
[----:B------:R-:W-:Y:S01]  /*6740*/  IADD3.X R27, R31, UR30, RZ, P5, !PT ;  /* 0x0000001e1f1b7c10 */ /* 0x000fe2000affe4ff */
[----:B------:R0:W-:Y:S01]  /*6750*/  @P0 STG.E desc[UR20][R24.64], R29 ;  /* 0x0000001d18000986 */ /* 0x0001e2000c101914 */
[----:B------:R-:W-:-:S02]  /*6760*/  ISETP.GT.AND P0, PT, R4, RZ, P1 ;  /* 0x000000ff0400720c */ /* 0x000fc40000f04270 */
[C---:B------:R-:W-:Y:S01]  /*6770*/  ISETP.GT.AND P5, PT, R4.reuse, RZ, P2 ;  /* 0x000000ff0400720c */ /* 0x040fe200017a4270 */
[----:B------:R1:W-:Y:S01]  /*6780*/  @P3 STG.E desc[UR20][R26.64], R83 ;  /* 0x000000531a003986 */ /* 0x0003e2000c101914 */
[C---:B------:R-:W-:Y:S02]  /*6790*/  ISETP.GT.AND P1, PT, R4.reuse, 0x8, P1 ;  /* 0x000000080400780c */ /* 0x040fe40000f24270 */
[----:B------:R-:W-:Y:S02]  /*67a0*/  ISETP.GT.AND P2, PT, R4, 0x8, P2 ;  /* 0x000000080400780c */ /* 0x000fe40001744270 */
[----:B------:R-:W-:Y:S02]  /*67b0*/  IADD3 R4, P6, R32, UR12, RZ ;  /* 0x0000000c20047c10 */ /* 0x000fe4000ffde0ff */
[----:B0-----:R-:W-:Y:S02]  /*67c0*/  IADD3 R24, P3, R34, UR12, RZ ;  /* 0x0000000c22187c10 */ /* 0x001fe4000ff7e0ff */
[----:B------:R-:W-:-:S02]  /*67d0*/  IADD3.X R5, R33, UR13, RZ, P6, !PT ;  /* 0x0000000d21057c10 */ /* 0x000fc4000b7fe4ff */
[----:B------:R-:W-:Y:S02]  /*67e0*/  IADD3 R28, P6, R32, UR26, RZ ;  /* 0x0000001a201c7c10 */ /* 0x000fe4000ffde0ff */
[----:B------:R-:W-:Y:S01]  /*67f0*/  IADD3.X R25, R35, UR13, RZ, P3, !PT ;  /* 0x0000000d23197c10 */ /* 0x000fe20009ffe4ff */
[----:B------:R1:W-:Y:S01]  /*6800*/  @P0 STG.E desc[UR20][R4.64], R37 ;  /* 0x0000002504000986 */ /* 0x0003e2000c101914 */
[----:B------:R-:W-:Y:S02]  /*6810*/  IADD3 R30, P3, R34, UR26, RZ ;  /* 0x0000001a221e7c10 */ /* 0x000fe4000ff7e0ff */
[----:B------:R-:W-:Y:S01]  /*6820*/  IADD3.X R29, R33, UR30, RZ, P6, !PT ;  /* 0x0000001e211d7c10 */ /* 0x000fe2000b7fe4ff */
[----:B------:R1:W-:Y:S01]  /*6830*/  @P5 STG.E desc[UR20][R24.64], R85 ;  /* 0x0000005518005986 */ /* 0x0003e2000c101914 */
[----:B------:R-:W-:-:S03]  /*6840*/  IADD3.X R31, R35, UR30, RZ, P3, !PT ;  /* 0x0000001e231f7c10 */ /* 0x000fc60009ffe4ff */
[----:B------:R1:W-:Y:S04]  /*6850*/  @P1 STG.E desc[UR20][R28.64], R39 ;  /* 0x000000271c001986 */ /* 0x0003e8000c101914 */
[----:B------:R1:W-:Y:S02]  /*6860*/  @P2 STG.E desc[UR20][R30.64], R87 ;  /* 0x000000571e002986 */ /* 0x0003e4000c101914 */
.L_x_153:
[----:B------:R-:W-:Y:S05]  /*6870*/  BSYNC B0 ;  /* 0x0000000000007941 */ /* 0x000fea0003800000 */
.L_x_25:
[----:B------:R-:W-:Y:S01]  /*6880*/  LEA R2, P0, R8, R2, 0x1 ;  /* 0x0000000208027211 */ /* 0x000fe200078008ff */
[----:B------:R-:W-:Y:S01]  /*6890*/  ULDC.64 UR8, c[0x0][0x750] ;  /* 0x0001d40000087ab9 */ /* 0x000fe20000000a00 */
[----:B------:R-:W-:Y:S01]  /*68a0*/  IMAD.U32 R0, RZ, RZ, UR17 ;  /* 0x00000011ff007e24 */ /* 0x000fe2000f8e00ff */
[----:B-1----:R-:W-:Y:S01]  /*68b0*/  PRMT R24, RZ, 0x7610, R24 ;  /* 0x00007610ff187816 */ /* 0x002fe20000000018 */
[----:B0-----:R-:W-:Y:S02]  /*68c0*/  IMAD.MOV.U32 R5, RZ, RZ, -0x1 ;  /* 0xffffffffff057424 */ /* 0x001fe400078e00ff */
[----:B------:R-:W-:Y:S01]  /*68d0*/  IMAD.X R3, R22, 0x1, R3, P0 ;  /* 0x0000000116037824 */ /* 0x000fe200000e0603 */
[----:B------:R-:W-:Y:S01]  /*68e0*/  ISETP.GE.U32.AND P0, PT, R2, UR8, PT ;  /* 0x0000000802007c0c */ /* 0x000fe2000bf06070 */
[----:B------:R0:W-:Y:S01]  /*68f0*/  SYNCS.ARRIVE.TRANS64.A1T0 RZ, [R0+UR24], RZ ;  /* 0x000000ff00ff79a7 */ /* 0x0001e20008100018 */
[----:B------:R-:W-:Y:S02]  /*6900*/  IMAD.MOV.U32 R4, RZ, RZ, -0x1 ;  /* 0xffffffffff047424 */ /* 0x000fe400078e00ff */
[----:B------:R-:W-:Y:S01]  /*6910*/  ISETP.GE.U32.AND.EX P0, PT, R3, UR9, PT, P0 ;  /* 0x0000000903007c0c */ /* 0x000fe2000bf06100 */
[----:B0-----:R-:W-:-:S12]  /*6920*/  IMAD.MOV.U32 R0, RZ, RZ, -0x1 ;  /* 0xffffffffff007424 */ /* 0x001fd800078e00ff */
[----:B------:R-:W-:Y:S05]  /*6930*/  @P0 BRA `(.L_x_154) ;  /* 0x0000000400480947 */ /* 0x000fea0003800000 */
[----:B------:R-:W0:Y:S01]  /*6940*/  LDC.64 R28, c[0x0][0x728] ;  /* 0x0001ca00ff1c7b82 */ /* 0x000e220000000a00 */
[----:B--2---:R-:W1:Y:S01]  /*6950*/  S2R R34, SR_CTAID.X ;  /* 0x0000000000227919 */ /* 0x004e620000002500 */
[----:B------:R-:W-:Y:S02]  /*6960*/  IMAD.MOV.U32 R26, RZ, RZ, R2 ;  /* 0x000000ffff1a7224 */ /* 0x000fe400078e0002 */
[----:B------:R-:W-:Y:S01]  /*6970*/  IMAD.MOV.U32 R27, RZ, RZ, R3 ;  /* 0x000000ffff1b7224 */ /* 0x000fe200078e0003 */
[----:B------:R-:W2:Y:S03]  /*6980*/  S2R R35, SR_CTAID.Y ;  /* 0x0000000000237919 */ /* 0x000ea60000002600 */
[----:B------:R-:W1:Y:S08]  /*6990*/  LDC R0, c[0x0][0x730] ;  /* 0x0001cc00ff007b82 */ /* 0x000e700000000800 */
[----:B------:R-:W1:Y:S01]  /*69a0*/  LDC.64 R32, c[0x0][0x720] ;  /* 0x0001c800ff207b82 */ /* 0x000e620000000a00 */
[----:B0-----:R-:W-:-:S04]  /*69b0*/  ISETP.NE.U32.AND P0, PT, R28, RZ, PT ;  /* 0x000000ff1c00720c */ /* 0x001fc80003f05070 */
[----:B------:R-:W-:-:S13]  /*69c0*/  ISETP.NE.AND.EX P0, PT, R29, RZ, PT, P0 ;  /* 0x000000ff1d00720c */ /* 0x000fda0003f05300 */
[----:B-12---:R-:W-:Y:S05]  /*69d0*/  @!P0 BRA `(.L_x_155) ;  /* 0x0000000000288947 */ /* 0x006fea0003800000 */
[----:B------:R-:W0:Y:S02]  /*69e0*/  LDC R5, c[0x0][0x734] ;  /* 0x0001cd00ff057b82 */ /* 0x000e240000000800 */
[----:B0-----:R-:W-:-:S05]  /*69f0*/  IADD3 R27, P0, R2, R5, RZ ;  /* 0x00000005021b7210 */ /* 0x001fca0007f1e0ff */
[----:B----4-:R-:W-:-:S04]  /*6a00*/  IMAD.X R31, RZ, RZ, R3, P0 ;  /* 0x000000ffff1f7224 */ /* 0x010fc800000e0603 */
[----:B------:R-:W-:-:S04]  /*6a10*/  IMAD.WIDE.U32 R4, R31, R28, RZ ;  /* 0x0000001c1f047225 */ /* 0x000fc800078e00ff */
[----:B------:R-:W-:-:S04]  /*6a20*/  IMAD.WIDE.U32 R24, P0, R27, R29, R4 ;  /* 0x0000001d1b187225 */ /* 0x000fc80007800004 */
[----:B------:R-:W-:-:S04]  /*6a30*/  IMAD.WIDE.U32 R4, R27, R28, RZ ;  /* 0x0000001c1b047225 */ /* 0x000fc800078e00ff */
[----:B------:R-:W-:Y:S01]  /*6a40*/  IMAD.X R27, RZ, RZ, RZ, P0 ;  /* 0x000000ffff1b7224 */ /* 0x000fe200000e06ff */
[----:B------:R-:W-:Y:S01]  /*6a50*/  IADD3 RZ, P0, R5, R24, RZ ;  /* 0x0000001805ff7210 */ /* 0x000fe20007f1e0ff */
[----:B------:R-:W-:-:S04]  /*6a60*/  IMAD.MOV.U32 R26, RZ, RZ, R25 ;  /* 0x000000ffff1a7224 */ /* 0x000fc800078e0019 */
[----:B------:R-:W-:-:S08]  /*6a70*/  IMAD.WIDE.U32.X R26, R31, R29, R26, P0 ;  /* 0x0000001d1f1a7225 */ /* 0x000fd000000e041a */
.L_x_155:
[-CC-:B------:R-:W-:Y:S01]  /*6a80*/  SHF.R.U64 R28, R26, R0.reuse, R27.reuse ;  /* 0x000000001a1c7219 */ /* 0x180fe2000000121b */
[----:B------:R-:W0:Y:S01]  /*6a90*/  LDC.64 R40, c[0x0][0x740] ;  /* 0x0001d000ff287b82 */ /* 0x000e220000000a00 */
[----:B------:R-:W-:Y:S01]  /*6aa0*/  SHF.R.U32.HI R0, RZ, R0, R27 ;  /* 0x00000000ff007219 */ /* 0x000fe2000001161b */
[----:B------:R-:W-:Y:S01]  /*6ab0*/  ULDC UR8, c[0x0][0x150] ;  /* 0x0000540000087ab9 */ /* 0x000fe20000000800 */
[----:B------:R-:W-:Y:S02]  /*6ac0*/  IADD3 R25, P0, RZ, -R28, RZ ;  /* 0x8000001cff197210 */ /* 0x000fe40007f1e0ff */
[----:B------:R-:W-:-:S03]  /*6ad0*/  I2FP.F32.U32 R26, R34 ;  /* 0x00000022001a7245 */ /* 0x000fc60000201000 */
[----:B------:R-:W4:Y:S01]  /*6ae0*/  LDC R24, c[0x0][0x718] ;  /* 0x0001c600ff187b82 */ /* 0x000f220000000800 */
[----:B------:R-:W-:Y:S02]  /*6af0*/  IMAD.X R5, RZ, RZ, ~R0, P0 ;  /* 0x000000ffff057224 */ /* 0x000fe400000e0e00 */
[----:B------:R-:W-:Y:S01]  /*6b00*/  FMUL R26, R26, UR8 ;  /* 0x000000081a1a7c20 */ /* 0x000fe20008400000 */
[----:B------:R-:W-:Y:S01]  /*6b10*/  ULDC UR8, c[0x0][0x154] ;  /* 0x0000550000087ab9 */ /* 0x000fe20000000800 */
[-C--:B------:R-:W-:Y:S02]  /*6b20*/  IMAD R0, R5, R32.reuse, RZ ;  /* 0x0000002005007224 */ /* 0x080fe400078e02ff */
[C---:B------:R-:W-:Y:S01]  /*6b30*/  IMAD.WIDE.U32 R4, R25.reuse, R32, R2 ;  /* 0x0000002019047225 */ /* 0x040fe200078e0002 */
[----:B------:R-:W1:Y:S01]  /*6b40*/  LDC R29, c[0x0][0x708] ;  /* 0x0001c200ff1d7b82 */ /* 0x000e620000000800 */
[----:B------:R-:W2:Y:S02]  /*6b50*/  F2I.U32.TRUNC.NTZ R26, R26 ;  /* 0x0000001a001a7305 */ /* 0x000ea4000020f000 */
[----:B------:R-:W-:-:S04]  /*6b60*/  IMAD R25, R25, R33, R0 ;  /* 0x0000002119197224 */ /* 0x000fc800078e0200 */
[----:B------:R-:W-:Y:S01]  /*6b70*/  IMAD.IADD R5, R5, 0x1, R25 ;  /* 0x0000000105057824 */ /* 0x000fe200078e0219 */
[----:B------:R-:W3:Y:S01]  /*6b80*/  LDC R38, c[0x0][0x758] ;  /* 0x0001d600ff267b82 */ /* 0x000ee20000000800 */
[----:B------:R-:W-:Y:S02]  /*6b90*/  I2FP.F32.U32 R25, R35 ;  /* 0x0000002300197245 */ /* 0x000fe40000201000 */
[----:B0-----:R-:W-:-:S03]  /*6ba0*/  ISETP.NE.U32.AND P0, PT, R40, RZ, PT ;  /* 0x000000ff2800720c */ /* 0x001fc60003f05070 */
[----:B------:R-:W-:Y:S01]  /*6bb0*/  FMUL R25, R25, UR8 ;  /* 0x0000000819197c20 */ /* 0x000fe20008400000 */
[----:B------:R-:W-:Y:S01]  /*6bc0*/  ISETP.NE.AND.EX P0, PT, R41, RZ, PT, P0 ;  /* 0x000000ff2900720c */ /* 0x000fe20003f05300 */
[----:B------:R-:W0:Y:S01]  /*6bd0*/  LDC R27, c[0x0][0x144] ;  /* 0x00005100ff1b7b82 */ /* 0x000e220000000800 */
[-CC-:B----4-:R-:W-:Y:S01]  /*6be0*/  SHF.R.U64 R31, R4, R24.reuse, R5.reuse ;  /* 0x00000018041f7219 */ /* 0x190fe20000001205 */
[----:B------:R4:W0:Y:S01]  /*6bf0*/  F2I.U32.TRUNC.NTZ R32, R25 ;  /* 0x0000001900207305 */ /* 0x000822000020f000 */
[----:B------:R-:W-:Y:S01]  /*6c00*/  SHF.R.U32.HI R0, RZ, R24, R5 ;  /* 0x00000018ff007219 */ /* 0x000fe20000011605 */
[----:B--2---:R-:W-:-:S04]  /*6c10*/  IMAD.MOV R26, RZ, RZ, -R26 ;  /* 0x000000ffff1a7224 */ /* 0x004fc800078e0a1a */
[----:B------:R-:W2:Y:S01]  /*6c20*/  LDC R36, c[0x0][0x148] ;  /* 0x00005200ff247b82 */ /* 0x000ea20000000800 */
[-CC-:B-1----:R-:W-:Y:S02]  /*6c30*/  SHF.R.U64 R30, R31, R29.reuse, R0.reuse ;  /* 0x0000001d1f1e7219 */ /* 0x182fe40000001200 */
[----:B------:R-:W-:-:S05]  /*6c40*/  SHF.R.U32.HI R5, RZ, R29, R0 ;  /* 0x0000001dff057219 */ /* 0x000fca0000011600 */
[----:B------:R-:W1:Y:S01]  /*6c50*/  LDC R37, c[0x0][0x748] ;  /* 0x0001d200ff257b82 */ /* 0x000e620000000800 */
[-CC-:B---3--:R-:W-:Y:S02]  /*6c60*/  SHF.R.U64 R33, R30, R38.reuse, R5.reuse ;  /* 0x000000261e217219 */ /* 0x188fe40000001205 */
[----:B------:R-:W-:-:S03]  /*6c70*/  SHF.R.U32.HI R5, RZ, R38, R5 ;  /* 0x00000026ff057219 */ /* 0x000fc60000011605 */
[----:B------:R-:W-:Y:S02]  /*6c80*/  IMAD.MOV.U32 R4, RZ, RZ, R33 ;  /* 0x000000ffff047224 */ /* 0x000fe400078e0021 */
[----:B------:R-:W3:Y:S01]  /*6c90*/  LDC R39, c[0x0][0x738] ;  /* 0x0001ce00ff277b82 */ /* 0x000ee20000000800 */
[----:B0-----:R-:W-:-:S07]  /*6ca0*/  IMAD R34, R27, R26, R34 ;  /* 0x0000001a1b227224 */ /* 0x001fce00078e0222 */
[----:B------:R-:W0:Y:S08]  /*6cb0*/  LDC R42, c[0x0][0x710] ;  /* 0x0001c400ff2a7b82 */ /* 0x000e300000000800 */
[----:B------:R-:W0:Y:S01]  /*6cc0*/  LDC R43, c[0x0][0x700] ;  /* 0x0001c000ff2b7b82 */ /* 0x000e220000000800 */
[----:B--2-4-:R-:W-:Y:S05]  /*6cd0*/  @!P0 BRA `(.L_x_156) ;  /* 0x0000000000288947 */ /* 0x014fea0003800000 */
[----:B------:R-:W2:Y:S02]  /*6ce0*/  LDC R0, c[0x0][0x74c] ;  /* 0x0001d300ff007b82 */ /* 0x000ea40000000800 */
[----:B--2---:R-:W-:-:S05]  /*6cf0*/  IADD3 R27, P0, R33, R0, RZ ;  /* 0x00000000211b7210 */ /* 0x004fca0007f1e0ff */
        /* <DEDUP_REMOVED lines=8> */
.L_x_156:
[----:B-1----:R-:W-:Y:S01]  /*6d80*/  SHF.R.U64 R0, R4, R37, R5 ;  /* 0x0000002504007219 */ /* 0x002fe20000001205 */
[----:B------:R-:W-:Y:S01]  /*6d90*/  IMAD.MOV R32, RZ, RZ, -R32 ;  /* 0x000000ffff207224 */ /* 0x000fe200078e0a20 */
[----:B------:R-:W-:Y:S01]  /*6da0*/  LOP3.LUT R5, R30, R19, RZ, 0xc0, !PT ;  /* 0x000000131e057212 */ /* 0x000fe200078ec0ff */
[----:B------:R-:W-:Y:S01]  /*6db0*/  IMAD.MOV.U32 R24, RZ, RZ, 0x1 ;  /* 0x00000001ff187424 */ /* 0x000fe200078e00ff */
[----:B------:R-:W-:Y:S01]  /*6dc0*/  LOP3.LUT R31, R31, R20, RZ, 0xc0, !PT ;  /* 0x000000141f1f7212 */ /* 0x000fe200078ec0ff */
[----:B------:R-:W-:Y:S02]  /*6dd0*/  IMAD.MOV R4, RZ, RZ, -R0 ;  /* 0x000000ffff047224 */ /* 0x000fe400078e0a00 */
[----:B------:R-:W-:Y:S02]  /*6de0*/  IMAD R5, R16, R0, R5 ;  /* 0x0000000010057224 */ /* 0x000fe400078e0205 */
[----:B------:R-:W-:Y:S02]  /*6df0*/  @P4 IMAD R34, R36, R32, R35 ;  /* 0x0000002024224224 */ /* 0x000fe400078e0223 */
[----:B---3--:R-:W-:-:S02]  /*6e00*/  IMAD R0, R4, R39, R33 ;  /* 0x0000002704007224 */ /* 0x008fc400078e0221 */
[----:B0-----:R-:W-:Y:S02]  /*6e10*/  IMAD R5, R5, R42, R34 ;  /* 0x0000002a05057224 */ /* 0x001fe400078e0222 */
[----:B------:R-:W-:-:S05]  /*6e20*/  IMAD R0, R0, R43, R31 ;  /* 0x0000002b00007224 */ /* 0x000fca00078e021f */
[----:B------:R-:W-:Y:S02]  /*6e30*/  SEL R4, R0, R5, !P4 ;  /* 0x0000000500047207 */ /* 0x000fe40006000000 */
[----:B------:R-:W-:Y:S01]  /*6e40*/  SEL R5, R5, R0, !P4 ;  /* 0x0000000005057207 */ /* 0x000fe20006000000 */
[----:B------:R-:W-:-:S07]  /*6e50*/  IMAD.MOV.U32 R0, RZ, RZ, R28 ;  /* 0x000000ffff007224 */ /* 0x000fce00078e001c */
.L_x_154:
[----:B------:R-:W-:Y:S01]  /*6e60*/  LOP3.LUT P0, RZ, R24, 0xff, RZ, 0xc0, !PT ;  /* 0x000000ff18ff7812 */ /* 0x000fe2000780c0ff */
[----:B------:R-:W-:Y:S01]  /*6e70*/  UIMAD.WIDE.U32 UR8, UR5, -0x33333333, URZ ;  /* 0xcccccccd050878a5 */ /* 0x000fe2000f8e003f */
[----:B------:R-:W-:-:S03]  /*6e80*/  LOP3.LUT R23, R23, 0x1, RZ, 0x3c, !PT ;  /* 0x0000000117177812 */ /* 0x000fc600078e3cff */
[----:B------:R-:W-:-:S04]  /*6e90*/  USHF.R.U32.HI UR8, URZ, 0x2, UR9 ;  /* 0x000000023f087899 */ /* 0x000fc80008011609 */
[----:B------:R-:W-:-:S04]  /*6ea0*/  UIMAD UR5, UR8, -0x5, UR5 ;  /* 0xfffffffb080578a4 */ /* 0x000fc8000f8e0205 */
[----:B------:R-:W-:Y:S08]  /*6eb0*/  @P0 BRA `(.L_x_157) ;  /* 0xffffffa400cc0947 */ /* 0x000ff0000383ffff */
[----:B------:R-:W-:Y:S05]  /*6ec0*/  EXIT ;  /* 0x000000000000794d */ /* 0x000fea0003800000 */
.L_x_13:
[----:B------:R-:W-:-:S08]  /*6ed0*/  ISETP.NE.AND P0, PT, R20, RZ, PT ;  /* 0x000000ff1400720c */ /* 0x000fd00003f05270 */
[----:B-----5:R-:W0:-:S00]  /*6ee0*/  USETMAXREG.DEALLOC.CTAPOOL 0x28 ;  /* 0x00000028000079c8 */ /* 0x020e0000080e0500 */
[----:B------:R-:W-:Y:S05]  /*6ef0*/  @P0 EXIT ;  /* 0x000000000000094d */ /* 0x000fea0003800000 */
[----:B0-----:R-:W-:Y:S01]  /*6f00*/  LOP3.LUT P0, RZ, R16, 0xff, RZ, 0xc0, !PT ;  /* 0x000000ff10ff7812 */ /* 0x001fe2000780c0ff */
[----:B------:R-:W-:Y:S02]  /*6f10*/  IMAD.MOV.U32 R7, RZ, RZ, 0x1 ;  /* 0x00000001ff077424 */ /* 0x000fe400078e00ff */
[----:B------:R-:W-:-:S10]  /*6f20*/  IMAD.MOV.U32 R15, RZ, RZ, RZ ;  /* 0x000000ffff0f7224 */ /* 0x000fd400078e00ff */
[----:B------:R-:W-:Y:S05]  /*6f30*/  @!P0 BRA `(.L_x_158) ;  /* 0x0000000c005c8947 */ /* 0x000fea0003800000 */
[----:B------:R-:W-:Y:S01]  /*6f40*/  LOP3.LUT P0, RZ, R10, 0x1f, RZ, 0xc0, !PT ;  /* 0x0000001f0aff7812 */ /* 0x000fe2000780c0ff */
[----:B------:R-:W-:Y:S01]  /*6f50*/  ULDC UR5, c[0x0][0x758] ;  /* 0x0001d60000057ab9 */ /* 0x000fe20000000800 */
[----:B------:R-:W-:Y:S01]  /*6f60*/  UMOV UR7, 0xffffffff ;  /* 0xffffffff00077882 */ /* 0x000fe20000000000 */
[----:B------:R-:W-:Y:S01]  /*6f70*/  BSSY B0, `(.L_x_158) ;  /* 0x00000d3000007945 */ /* 0x000fe20003800000 */
[----:B------:R-:W-:Y:S01]  /*6f80*/  USHF.L.U32 UR7, UR7, UR5, URZ ;  /* 0x0000000507077299 */ /* 0x000fe2000800063f */
[C---:B------:R-:W-:Y:S01]  /*6f90*/  ISETP.NE.AND P2, PT, R11.reuse, RZ, PT ;  /* 0x000000ff0b00720c */ /* 0x040fe20003f45270 */
[----:B------:R-:W-:Y:S01]  /*6fa0*/  IMAD.MOV.U32 R14, RZ, RZ, 0x1 ;  /* 0x00000001ff0e7424 */ /* 0x000fe200078e00ff */
[----:B------:R-:W-:Y:S01]  /*6fb0*/  ISETP.NE.OR P0, PT, R11, RZ, !P0 ;  /* 0x000000ff0b00720c */ /* 0x000fe20004705670 */
[----:B------:R-:W-:Y:S01]  /*6fc0*/  IMAD.MOV.U32 R7, RZ, RZ, 0x1 ;  /* 0x00000001ff077424 */ /* 0x000fe200078e00ff */
[----:B------:R-:W-:Y:S01]  /*6fd0*/  LOP3.LUT R13, R6, 0x2, RZ, 0xfc, !PT ;  /* 0x00000002060d7812 */ /* 0x000fe200078efcff */
[----:B------:R-:W-:Y:S01]  /*6fe0*/  IMAD.MOV.U32 R15, RZ, RZ, RZ ;  /* 0x000000ffff0f7224 */ /* 0x000fe200078e00ff */
[----:B------:R-:W-:Y:S01]  /*6ff0*/  ULDC UR4, c[0x0][0x700] ;  /* 0x0001c00000047ab9 */ /* 0x000fe20000000800 */
[----:B------:R-:W-:Y:S01]  /*7000*/  UMOV UR8, 0x1 ;  /* 0x0000000100087882 */ /* 0x000fe20000000000 */
[----:B------:R-:W-:-:S02]  /*7010*/  UIADD3 UR21, UR6, 0x1, URZ ;  /* 0x0000000106157890 */ /* 0x000fc4000fffe03f */
[----:B------:R-:W-:Y:S02]  /*7020*/  UIADD3 UR4, UR4, -0x1, URZ ;  /* 0xffffffff04047890 */ /* 0x000fe4000fffe03f */
[----:B------:R-:W-:Y:S02]  /*7030*/  USHF.L.U32 UR5, UR8, UR5, URZ ;  /* 0x0000000508057299 */ /* 0x000fe4000800063f */
[----:B------:R-:W-:Y:S01]  /*7040*/  ULOP3.LUT UR7, URZ, UR7, URZ, 0x33, !UPT ;  /* 0x000000073f077292 */ /* 0x000fe2000f8e333f */
[----:B------:R-:W-:-:S11]  /*7050*/  ULDC.64 UR40, c[0x0][0x198] ;  /* 0x0000660000287ab9 */ /* 0x000fd60000000a00 */
.L_x_170:
[----:B------:R-:W-:-:S03]  /*7060*/  UMOV UR8, 0xffffffff ;  /* 0xffffffff00087882 */ /* 0x000fc60000000000 */
[----:B------:R-:W-:Y:S05]  /*7070*/  BRA.DIV UR8, `(.L_x_159) ;  /* 0x0000001208387947 */ /* 0x000fea000b800000 */
[----:B------:R-:W-:-:S13]  /*7080*/  ELECT P1, URZ, PT ;  /* 0x00000000003f782f */ /* 0x000fda0003820000 */
.L_x_184:
[----:B------:R-:W0:Y:S01]  /*7090*/  LDC R10, c[0x0][0x604] ;  /* 0x00018100ff0a7b82 */ /* 0x000e220000000800 */
[----:B------:R-:W-:Y:S01]  /*70a0*/  BSSY B1, `(.L_x_160) ;  /* 0x000004c000017945 */ /* 0x000fe20003800000 */
[----:B0-----:R-:W-:-:S13]  /*70b0*/  ISETP.LT.OR P1, PT, R10, 0x1, !P1 ;  /* 0x000000010a00780c */ /* 0x001fda0004f21670 */
[----:B------:R-:W-:Y:S05]  /*70c0*/  @P1 BRA `(.L_x_161) ;  /* 0x0000000400241947 */ /* 0x000fea0003800000 */
[----:B------:R-:W-:Y:S02]  /*70d0*/  IMAD.SHL.U32 R17, R4, 0x80, RZ ;  /* 0x0000008004117824 */ /* 0x000fe400078e00ff */
[----:B------:R-:W-:Y:S02]  /*70e0*/  IMAD.SHL.U32 R24, R5, 0x40, RZ ;  /* 0x0000004005187824 */ /* 0x000fe400078e00ff */
[----:B------:R-:W-:Y:S02]  /*70f0*/  IMAD.MOV.U32 R20, RZ, RZ, RZ ;  /* 0x000000ffff147224 */ /* 0x000fe400078e00ff */
[----:B------:R-:W-:Y:S02]  /*7100*/  IMAD.MOV.U32 R21, RZ, RZ, 0x40 ;  /* 0x00000040ff157424 */ /* 0x000fe400078e00ff */
[----:B------:R-:W-:Y:S02]  /*7110*/  IMAD.U32 R22, RZ, RZ, UR21 ;  /* 0x00000015ff167e24 */ /* 0x000fe4000f8e00ff */
[----:B------:R-:W-:-:S02]  /*7120*/  IMAD.MOV.U32 R4, RZ, RZ, R7 ;  /* 0x000000ffff047224 */ /* 0x000fc400078e0007 */
[----:B------:R-:W-:Y:S02]  /*7130*/  IMAD.MOV.U32 R10, RZ, RZ, R15 ;  /* 0x000000ffff0a7224 */ /* 0x000fe400078e000f */
[----:B------:R-:W-:-:S07]  /*7140*/  IMAD.MOV.U32 R23, RZ, RZ, RZ ;  /* 0x000000ffff177224 */ /* 0x000fce00078e00ff */
.L_x_165:
[----:B------:R-:W0:Y:S01]  /*7150*/  S2R R16, SR_CgaCtaId ;  /* 0x0000000000107919 */ /* 0x000e220000008800 */
[----:B------:R-:W-:-:S04]  /*7160*/  MOV R11, 0x400 ;  /* 0x00000400000b7802 */ /* 0x000fc80000000f00 */
[----:B0-----:R-:W-:Y:S02]  /*7170*/  LEA R19, R16, R11, 0x18 ;  /* 0x0000000b10137211 */ /* 0x001fe400078ec0ff */
[----:B------:R-:W-:Y:S01]  /*7180*/  SHF.L.U32 R11, R4, 0x1f, RZ ;  /* 0x0000001f040b7819 */ /* 0x000fe200000006ff */
[----:B------:R-:W0:Y:S02]  /*7190*/  @!P2 LDC R16, c[0x0][0x640] ;  /* 0x00019000ff10ab82 */ /* 0x000e240000000800 */
[----:B------:R-:W-:-:S04]  /*71a0*/  IMAD R18, R10, 0x8, R19 ;  /* 0x000000080a127824 */ /* 0x000fc800078e0213 */
[----:B------:R-:W1:Y:S02]  /*71b0*/  SYNCS.PHASECHK.TRANS64.TRYWAIT P1, [R18+URZ+0x28], R11 ;  /* 0x0000280b120075a7 */ /* 0x000e64000802017f */
[----:B-1----:R-:W-:Y:S05]  /*71c0*/  @!P1 BRA `(.L_x_162) ;  /* 0x0000001000049947 */ /* 0x002fea0003800000 */
.L_x_185:
[----:B-1----:R-:W-:Y:S01]  /*71d0*/  PRMT R11, R13, 0x9910, RZ ;  /* 0x000099100d0b7816 */ /* 0x002fe200000000ff */
[----:B0-----:R0:W-:Y:S03]  /*71e0*/  @!P2 SYNCS.ARRIVE.TRANS64 RZ, [R18+URZ], R16 ;  /* 0x0000001012ffa9a7 */ /* 0x0011e6000800003f */
[----:B------:R-:W-:-:S13]  /*71f0*/  ISETP.NE.AND P1, PT, R11, 0x2, PT ;  /* 0x000000020b00780c */ /* 0x000fda0003f25270 */
[----:B0-----:R-:W-:Y:S05]  /*7200*/  @P1 BRA `(.L_x_163) ;  /* 0x0000000000041947 */ /* 0x001fea0003800000 */
[----:B------:R-:W-:Y:S01]  /*7210*/  BPT.TRAP 0x1 ;  /* 0x000000040000795c */ /* 0x000fe20000300000 */
.L_x_163:
[----:B------:R-:W-:Y:S05]  /*7220*/  @P0 BRA `(.L_x_164) ;  /* 0x0000000000040947 */ /* 0x000fea0003800000 */
[----:B------:R-:W-:Y:S01]  /*7230*/  BPT.TRAP 0x1 ;  /* 0x000000040000795c */ /* 0x000fe20000300000 */
.L_x_164:
[--C-:B------:R-:W-:Y:S01]  /*7240*/  IMAD R11, R10, 0x2000, R19.reuse ;  /* 0x000020000a0b7824 */ /* 0x100fe200078e0213 */
[----:B------:R-:W-:Y:S01]  /*7250*/  R2UR UR18, R21 ;  /* 0x00000000151272ca */ /* 0x000fe200000e0000 */
[----:B------:R-:W-:Y:S01]  /*7260*/  VIADD R22, R22, 0xffffffff ;  /* 0xffffffff16167836 */ /* 0x000fe20000000000 */
[----:B------:R-:W-:Y:S01]  /*7270*/  R2UR UR33, R18 ;  /* 0x00000000122172ca */ /* 0x000fe200000e0000 */
[----:B------:R-:W-:Y:S01]  /*7280*/  UIADD3 UR14, UP0, UR40, 0xf0, URZ ;  /* 0x000000f0280e7890 */ /* 0x000fe2000ff1e03f */
[----:B------:R-:W-:Y:S01]  /*7290*/  R2UR UR32, R11 ;  /* 0x000000000b2072ca */ /* 0x000fe200000e0000 */
[--C-:B------:R-:W-:Y:S01]  /*72a0*/  IMAD R11, R10, 0x400, R19.reuse ;  /* 0x000004000a0b7824 */ /* 0x100fe200078e0213 */
[----:B------:R-:W-:Y:S01]  /*72b0*/  R2UR UR36, R0 ;  /* 0x00000000002472ca */ /* 0x000fe200000e0000 */
[----:B------:R-:W-:Y:S01]  /*72c0*/  IMAD R19, R10, 0x8000, R19 ;  /* 0x000080000a137824 */ /* 0x000fe200078e0213 */
[----:B------:R-:W-:Y:S01]  /*72d0*/  R2UR UR34, R20 ;  /* 0x00000000142272ca */ /* 0x000fe200000e0000 */
[----:B------:R-:W-:Y:S01]  /*72e0*/  UIADD3 UR22, UP1, UR40, 0x1f0, URZ ;  /* 0x000001f028167890 */ /* 0x000fe2000ff3e03f */
[----:B------:R-:W-:Y:S01]  /*72f0*/  R2UR UR8, R11 ;  /* 0x000000000b0872ca */ /* 0x000fe200000e0000 */
[----:B------:R-:W-:Y:S01]  /*7300*/  UIADD3 UR30, UP2, UR40, 0x2f0, URZ ;  /* 0x000002f0281e7890 */ /* 0x000fe2000ff5e03f */
[----:B------:R-:W-:Y:S01]  /*7310*/  R2UR UR16, R19 ;  /* 0x00000000131072ca */ /* 0x000fe200000e0000 */
[----:B------:R-:W-:Y:S01]  /*7320*/  UIADD3.X UR15, URZ, UR41, URZ, UP0, !UPT ;  /* 0x000000293f0f7290 */ /* 0x000fe200087fe43f */
[----:B------:R-:W-:Y:S01]  /*7330*/  R2UR UR35, R24 ;  /* 0x00000000182372ca */ /* 0x000fe200000e0000 */
[----:B------:R-:W-:Y:S01]  /*7340*/  UIADD3.X UR23, URZ, UR41, URZ, UP1, !UPT ;  /* 0x000000293f177290 */ /* 0x000fe20008ffe43f */
[----:B------:R-:W-:Y:S01]  /*7350*/  R2UR UR11, R5 ;  /* 0x00000000050b72ca */ /* 0x000fe200000e0000 */
[----:B------:R-:W-:Y:S01]  /*7360*/  UIADD3 UR32, UR32, 0x180, URZ ;  /* 0x0000018020207890 */ /* 0x000fe2000fffe03f */
[----:B------:R-:W-:Y:S01]  /*7370*/  R2UR UR12, R23 ;  /* 0x00000000170c72ca */ /* 0x000fe200000e0000 */
[----:B------:R-:W-:Y:S01]  /*7380*/  UIADD3 UR26, UR18, -0x40, URZ ;  /* 0xffffffc0121a7890 */ /* 0x000fe2000fffe03f */
[----:B------:R-:W-:Y:S01]  /*7390*/  R2UR UR27, R17 ;  /* 0x00000000111b72ca */ /* 0x000fe200000e0000 */
[----:B------:R-:W-:Y:S01]  /*73a0*/  UIADD3.X UR31, URZ, UR41, URZ, UP2, !UPT ;  /* 0x000000293f1f7290 */ /* 0x000fe200097fe43f */
[----:B------:R-:W-:Y:S01]  /*73b0*/  ISETP.GT.AND P3, PT, R22, 0x1, PT ;  /* 0x000000011600780c */ /* 0x000fe20003f64270 */
[----:B------:R-:W-:Y:S01]  /*73c0*/  UIADD3 UR8, UR8, 0x32180, URZ ;  /* 0x0003218008087890 */ /* 0x000fe2000fffe03f */
[----:B------:R-:W-:Y:S01]  /*73d0*/  VIADD R10, R10, 0x1 ;  /* 0x000000010a0a7836 */ /* 0x000fe20000000000 */
[----:B------:R-:W-:Y:S01]  /*73e0*/  UIADD3 UR24, UR16, 0xa180, URZ ;  /* 0x0000a18010187890 */ /* 0x000fe2000fffe03f */
[----:B------:R-:W-:Y:S01]  /*73f0*/  VIADD R23, R23, 0x1 ;  /* 0x0000000117177836 */ /* 0x000fe20000000000 */
[----:B------:R-:W-:Y:S01]  /*7400*/  UIADD3 UR16, UR16, 0xe180, URZ ;  /* 0x0000e18010107890 */ /* 0x000fe2000fffe03f */
[----:B------:R-:W-:Y:S01]  /*7410*/  VIADD R21, R21, 0x80 ;  /* 0x0000008015157836 */ /* 0x000fe20000000000 */
[----:B------:R-:W-:Y:S01]  /*7420*/  UMOV UR38, 0x0 ;  /* 0x0000000000267882 */ /* 0x000fe20000000000 */
[----:B------:R-:W-:Y:S01]  /*7430*/  UMOV UR39, 0x10000000 ;  /* 0x1000000000277882 */ /* 0x000fe20000000000 */
[----:B------:R-:W-:Y:S01]  /*7440*/  ISETP.NE.AND P1, PT, R10, 0x5, PT ;  /* 0x000000050a00780c */ /* 0x000fe20003f25270 */
[----:B------:R-:W-:Y:S01]  /*7450*/  UMOV UR10, URZ ;  /* 0x0000003f000a7c82 */ /* 0x000fe20008000000 */
[----:B------:R-:W-:Y:S01]  /*7460*/  UMOV UR9, UR33 ;  /* 0x0000002100097c82 */ /* 0x000fe20008000000 */
[----:B------:R-:W-:Y:S01]  /*7470*/  UMOV UR13, UR36 ;  /* 0x00000024000d7c82 */ /* 0x000fe20008000000 */
[----:B------:R0:W-:Y:S01]  /*7480*/  UTMALDG.3D [UR32], [UR14], desc[UR38] ;  /* 0x000026200e0075b4 */ /* 0x0001e20008011000 */
[----:B------:R-:W-:Y:S01]  /*7490*/  UMOV UR25, UR33 ;  /* 0x0000002100197c82 */ /* 0x000fe20008000000 */
[----:B------:R-:W-:Y:S01]  /*74a0*/  UMOV UR28, UR36 ;  /* 0x00000024001c7c82 */ /* 0x000fe20008000000 */
[----:B------:R-:W-:Y:S01]  /*74b0*/  UMOV UR17, UR33 ;  /* 0x0000002100117c82 */ /* 0x000fe20008000000 */
[----:B------:R-:W-:Y:S01]  /*74c0*/  UMOV UR19, UR27 ;  /* 0x0000001b00137c82 */ /* 0x000fe20008000000 */
[----:B------:R-:W-:Y:S01]  /*74d0*/  UMOV UR20, UR36 ;  /* 0x0000002400147c82 */ /* 0x000fe20008000000 */
[----:B------:R-:W-:Y:S01]  /*74e0*/  SEL R11, RZ, 0x1, P1 ;  /* 0x00000001ff0b7807 */ /* 0x000fe20000800000 */
[----:B------:R-:W-:Y:S01]  /*74f0*/  VIADD R20, R20, 0x40 ;  /* 0x0000004014147836 */ /* 0x000fe20000000000 */
[----:B------:R0:W-:Y:S01]  /*7500*/  UTMALDG.4D [UR8], [UR22], desc[UR38] ;  /* 0x00002608160075b4 */ /* 0x0001e20008019000 */
[----:B------:R-:W-:-:S02]  /*7510*/  SEL R10, R10, RZ, P1 ;  /* 0x000000ff0a0a7207 */ /* 0x000fc40000800000 */
[----:B------:R-:W-:Y:S01]  /*7520*/  LOP3.LUT R4, R4, R11, RZ, 0x3c, !PT ;  /* 0x0000000b04047212 */ /* 0x000fe200078e3cff */
[----:B------:R0:W-:Y:S01]  /*7530*/  UTMALDG.3D [UR24], [UR30], desc[UR38] ;  /* 0x000026181e0075b4 */ /* 0x0001e20008011000 */
[----:B------:R0:W-:Y:S02]  /*7540*/  UTMALDG.3D [UR16], [UR30], desc[UR38] ;  /* 0x000026101e0075b4 */ /* 0x0001e40008011000 */
[----:B0-----:R-:W-:Y:S05]  /*7550*/  @P3 BRA `(.L_x_165) ;  /* 0xfffffff800fc3947 */ /* 0x001fea000383ffff */
.L_x_161:
[----:B------:R-:W-:Y:S05]  /*7560*/  BSYNC B1 ;  /* 0x0000000000017941 */ /* 0x000fea0003800000 */
.L_x_160:
[----:B------:R-:W-:Y:S01]  /*7570*/  LOP3.LUT P5, RZ, R14, 0xff, RZ, 0xc0, !PT ;  /* 0x000000ff0eff7812 */ /* 0x000fe200078ac0ff */
[----:B------:R-:W-:Y:S01]  /*7580*/  VIADD R15, R15, UR6 ;  /* 0x000000060f0f7c36 */ /* 0x000fe20008000000 */
[----:B------:R-:W-:Y:S01]  /*7590*/  ULDC.64 UR8, c[0x0][0x750] ;  /* 0x0001d40000087ab9 */ /* 0x000fe20000000a00 */
[----:B------:R-:W-:Y:S01]  /*75a0*/  IMAD.U32 R10, RZ, RZ, UR6 ;  /* 0x00000006ff0a7e24 */ /* 0x000fe2000f8e00ff */
[----:B------:R-:W-:Y:S01]  /*75b0*/  UISETP.GE.U32.AND UP0, UPT, UR6, 0x5, UPT ;  /* 0x000000050600788c */ /* 0x000fe2000bf06070 */
[----:B------:R-:W-:Y:S01]  /*75c0*/  BSSY B1, `(.L_x_166) ;  /* 0x000006b000017945 */ /* 0x000fe20003800000 */
[----:B------:R-:W-:Y:S02]  /*75d0*/  ISETP.GT.U32.AND P1, PT, R15, 0x4, PT ;  /* 0x000000040f00780c */ /* 0x000fe40003f24070 */
[----:B------:R-:W-:Y:S02]  /*75e0*/  PRMT R14, RZ, 0x7610, R14 ;  /* 0x00007610ff0e7816 */ /* 0x000fe4000000000e */
[----:B------:R-:W-:-:S02]  /*75f0*/  ISETP.LT.U32.AND P1, PT, R10, 0x5, P1 ;  /* 0x000000050a00780c */ /* 0x000fc40000f21070 */
[----:B------:R-:W-:Y:S01]  /*7600*/  PLOP3.LUT P3, PT, PT, PT, UP0, 0x80, 0x0 ;  /* 0x000000000000781c */ /* 0x000fe20003f6f008 */
[----:B------:R-:W0:Y:S01]  /*7610*/  @P5 S2R R5, SR_CgaCtaId ;  /* 0x0000000000055919 */ /* 0x000e220000008800 */
[----:B------:R-:W-:Y:S02]  /*7620*/  @P5 MOV R0, 0x400 ;  /* 0x0000040000005802 */ /* 0x000fe40000000f00 */
[----:B------:R-:W-:Y:S02]  /*7630*/  PRMT R10, RZ, 0x7610, R10 ;  /* 0x00007610ff0a7816 */ /* 0x000fe4000000000a */
[----:B0-----:R-:W-:Y:S01]  /*7640*/  @P5 LEA R0, R5, R0, 0x18 ;  /* 0x0000000005005211 */ /* 0x001fe200078ec0ff */
[----:B------:R-:W-:-:S03]  /*7650*/  IMAD.WIDE.U32 R4, R15, -0x33333333, RZ ;  /* 0xcccccccd0f047825 */ /* 0x000fc600078e00ff */
[----:B------:R0:W-:Y:S01]  /*7660*/  @P5 SYNCS.ARRIVE.TRANS64.A1T0 RZ, [R0+URZ+0x88], RZ ;  /* 0x000088ff00ff59a7 */ /* 0x0001e2000810003f */
[----:B------:R-:W-:Y:S02]  /*7670*/  IADD3 R2, P5, R2, R8, RZ ;  /* 0x0000000802027210 */ /* 0x000fe40007fbe0ff */
[----:B------:R-:W-:Y:S01]  /*7680*/  SHF.R.U32.HI R4, RZ, 0x2, R5 ;  /* 0x00000002ff047819 */ /* 0x000fe20000011605 */
[----:B------:R-:W-:Y:S02]  /*7690*/  IMAD.MOV.U32 R5, RZ, RZ, -0x1 ;  /* 0xffffffffff057424 */ /* 0x000fe400078e00ff */
[----:B------:R-:W-:Y:S01]  /*76a0*/  IMAD.X R3, R3, 0x1, R12, P5 ;  /* 0x0000000103037824 */ /* 0x000fe200028e060c */
[----:B0-----:R-:W-:Y:S01]  /*76b0*/  SEL R0, RZ, 0x1, !P1 ;  /* 0x00000001ff007807 */ /* 0x001fe20004800000 */
[----:B------:R-:W-:Y:S01]  /*76c0*/  IMAD R15, R4, -0x5, R15 ;  /* 0xfffffffb040f7824 */ /* 0x000fe200078e020f */
[----:B------:R-:W-:Y:S02]  /*76d0*/  ISETP.GE.U32.AND P1, PT, R2, UR8, PT ;  /* 0x0000000802007c0c */ /* 0x000fe4000bf26070 */
[----:B------:R-:W-:Y:S01]  /*76e0*/  LOP3.LUT R7, R7, R0, RZ, 0x3c, !PT ;  /* 0x0000000007077212 */ /* 0x000fe200078e3cff */
[----:B------:R-:W-:Y:S01]  /*76f0*/  IMAD.MOV.U32 R0, RZ, RZ, -0x1 ;  /* 0xffffffffff007424 */ /* 0x000fe200078e00ff */
[----:B------:R-:W-:-:S02]  /*7700*/  ISETP.GE.U32.AND.EX P1, PT, R3, UR9, PT, P1 ;  /* 0x0000000903007c0c */ /* 0x000fc4000bf26110 */
[----:B------:R-:W-:Y:S01]  /*7710*/  @P3 LOP3.LUT R7, R7, 0x1, R4, 0x78, !PT ;  /* 0x0000000107073812 */ /* 0x000fe200078e7804 */
[----:B------:R-:W-:-:S10]  /*7720*/  IMAD.MOV.U32 R4, RZ, RZ, -0x1 ;  /* 0xffffffffff047424 */ /* 0x000fd400078e00ff */
[----:B------:R-:W-:Y:S05]  /*7730*/  @P1 BRA `(.L_x_167) ;  /* 0x00000004004c1947 */ /* 0x000fea0003800000 */
[----:B------:R-:W0:Y:S01]  /*7740*/  S2R R17, SR_CTAID.X ;  /* 0x0000000000117919 */ /* 0x000e220000002500 */
[----:B------:R-:W-:Y:S01]  /*7750*/  ULDC.64 UR8, c[0x0][0x728] ;  /* 0x0001ca0000087ab9 */ /* 0x000fe20000000a00 */
[----:B------:R-:W1:Y:S01]  /*7760*/  LDC R18, c[0x0][0x144] ;  /* 0x00005100ff127b82 */ /* 0x000e620000000800 */
[----:B------:R-:W-:Y:S01]  /*7770*/  ISETP.NE.U32.AND P1, PT, RZ, UR8, PT ;  /* 0x00000008ff007c0c */ /* 0x000fe2000bf25070 */
[----:B------:R-:W2:Y:S01]  /*7780*/  S2R R0, SR_CTAID.Y ;  /* 0x0000000000007919 */ /* 0x000ea20000002600 */
[----:B------:R-:W-:Y:S01]  /*7790*/  ULDC UR10, c[0x0][0x150] ;  /* 0x00005400000a7ab9 */ /* 0x000fe20000000800 */
[----:B------:R-:W-:Y:S01]  /*77a0*/  ULDC UR11, c[0x0][0x730] ;  /* 0x0001cc00000b7ab9 */ /* 0x000fe20000000800 */
[----:B------:R-:W-:Y:S01]  /*77b0*/  ISETP.NE.AND.EX P1, PT, RZ, UR9, PT, P1 ;  /* 0x00000009ff007c0c */ /* 0x000fe2000bf25310 */
[----:B------:R-:W-:Y:S01]  /*77c0*/  IMAD.MOV.U32 R4, RZ, RZ, R2 ;  /* 0x000000ffff047224 */ /* 0x000fe200078e0002 */
[----:B0-----:R-:W-:-:S05]  /*77d0*/  I2FP.F32.U32 R5, R17 ;  /* 0x0000001100057245 */ /* 0x001fca0000201000 */
[----:B------:R-:W-:Y:S01]  /*77e0*/  FMUL R20, R5, UR10 ;  /* 0x0000000a05147c20 */ /* 0x000fe20008400000 */
[----:B------:R-:W-:-:S05]  /*77f0*/  IMAD.MOV.U32 R5, RZ, RZ, R3 ;  /* 0x000000ffff057224 */ /* 0x000fca00078e0003 */
[----:B--2---:R-:W-:Y:S05]  /*7800*/  @!P1 BRA `(.L_x_168) ;  /* 0x0000000000289947 */ /* 0x004fea0003800000 */
[----:B------:R-:W-:Y:S02]  /*7810*/  ULDC UR10, c[0x0][0x734] ;  /* 0x0001cd00000a7ab9 */ /* 0x000fe40000000800 */
[----:B------:R-:W-:-:S05]  /*7820*/  IADD3 R5, P1, R2, UR10, RZ ;  /* 0x0000000a02057c10 */ /* 0x000fca000ff3e0ff */
[----:B------:R-:W-:-:S04]  /*7830*/  IMAD.X R19, RZ, RZ, R3, P1 ;  /* 0x000000ffff137224 */ /* 0x000fc800008e0603 */
[----:B------:R-:W-:-:S04]  /*7840*/  IMAD.WIDE.U32 R10, R19, UR8, RZ ;  /* 0x00000008130a7c25 */ /* 0x000fc8000f8e00ff */
[----:B------:R-:W-:-:S04]  /*7850*/  IMAD.WIDE.U32 R10, P1, R5, UR9, R10 ;  /* 0x00000009050a7c25 */ /* 0x000fc8000f82000a */
[----:B------:R-:W-:-:S04]  /*7860*/  IMAD.WIDE.U32 R4, R5, UR8, RZ ;  /* 0x0000000805047c25 */ /* 0x000fc8000f8e00ff */
[----:B------:R-:W-:Y:S01]  /*7870*/  IMAD.MOV.U32 R4, RZ, RZ, R11 ;  /* 0x000000ffff047224 */ /* 0x000fe200078e000b */
[----:B------:R-:W-:Y:S01]  /*7880*/  IADD3 RZ, P3, R5, R10, RZ ;  /* 0x0000000a05ff7210 */ /* 0x000fe20007f7e0ff */
[----:B------:R-:W-:-:S04]  /*7890*/  IMAD.X R5, RZ, RZ, RZ, P1 ;  /* 0x000000ffff057224 */ /* 0x000fc800008e06ff */
[----:B------:R-:W-:-:S08]  /*78a0*/  IMAD.WIDE.U32.X R4, R19, UR9, R4, P3 ;  /* 0x0000000913047c25 */ /* 0x000fd000098e0404 */
.L_x_168:
[--C-:B------:R-:W-:Y:S01]  /*78b0*/  SHF.R.U64 R16, R4, UR11, R5.reuse ;  /* 0x0000000b04107c19 */ /* 0x100fe20008001205 */
[----:B------:R-:W0:Y:S01]  /*78c0*/  F2I.U32.TRUNC.NTZ R20, R20 ;  /* 0x0000001400147305 */ /* 0x000e22000020f000 */
[----:B------:R-:W-:Y:S01]  /*78d0*/  SHF.R.U32.HI R4, RZ, UR11, R5 ;  /* 0x0000000bff047c19 */ /* 0x000fe20008011605 */
[----:B------:R-:W-:Y:S01]  /*78e0*/  ULDC.64 UR8, c[0x0][0x720] ;  /* 0x0001c80000087ab9 */ /* 0x000fe20000000a00 */
[----:B------:R-:W-:Y:S01]  /*78f0*/  IADD3 R11, P1, RZ, -R16, RZ ;  /* 0x80000010ff0b7210 */ /* 0x000fe20007f3e0ff */
[----:B------:R-:W-:Y:S01]  /*7900*/  ULDC.64 UR10, c[0x0][0x740] ;  /* 0x0001d000000a7ab9 */ /* 0x000fe20000000a00 */
[----:B------:R-:W2:Y:S03]  /*7910*/  LDC R21, c[0x0][0x148] ;  /* 0x00005200ff157b82 */ /* 0x000ea60000000800 */
[----:B------:R-:W-:Y:S01]  /*7920*/  IMAD.X R4, RZ, RZ, ~R4, P1 ;  /* 0x000000ffff047224 */ /* 0x000fe200008e0e04 */
[----:B------:R-:W-:-:S03]  /*7930*/  ISETP.NE.U32.AND P1, PT, RZ, UR10, PT ;  /* 0x0000000aff007c0c */ /* 0x000fc6000bf25070 */
[----:B------:R-:W-:Y:S01]  /*7940*/  IMAD R10, R4, UR8, RZ ;  /* 0x00000008040a7c24 */ /* 0x000fe2000f8e02ff */
[----:B------:R-:W-:Y:S01]  /*7950*/  ISETP.NE.AND.EX P1, PT, RZ, UR11, PT, P1 ;  /* 0x0000000bff007c0c */ /* 0x000fe2000bf25310 */
[----:B------:R-:W-:Y:S01]  /*7960*/  IMAD.WIDE.U32 R4, R11, UR8, R2 ;  /* 0x000000080b047c25 */ /* 0x000fe2000f8e0002 */
[----:B------:R-:W-:-:S03]  /*7970*/  ULDC UR8, c[0x0][0x718] ;  /* 0x0001c60000087ab9 */ /* 0x000fc60000000800 */
[----:B------:R-:W-:Y:S01]  /*7980*/  IMAD R11, R11, UR9, R10 ;  /* 0x000000090b0b7c24 */ /* 0x000fe2000f8e020a */
[----:B------:R-:W-:Y:S01]  /*7990*/  ULDC UR9, c[0x0][0x154] ;  /* 0x0000550000097ab9 */ /* 0x000fe20000000800 */
[----:B0-----:R-:W-:Y:S02]  /*79a0*/  IMAD.MOV R10, RZ, RZ, -R20 ;  /* 0x000000ffff0a7224 */ /* 0x001fe400078e0a14 */
[----:B------:R-:W-:Y:S02]  /*79b0*/  IMAD.IADD R5, R5, 0x1, R11 ;  /* 0x0000000105057824 */ /* 0x000fe400078e020b */
[----:B-1----:R-:W-:Y:S01]  /*79c0*/  IMAD R17, R18, R10, R17 ;  /* 0x0000000a12117224 */ /* 0x002fe200078e0211 */
[----:B------:R-:W-:Y:S02]  /*79d0*/  I2FP.F32.U32 R10, R0 ;  /* 0x00000000000a7245 */ /* 0x000fe40000201000 */
[--C-:B------:R-:W-:Y:S02]  /*79e0*/  SHF.R.U64 R18, R4, UR8, R5.reuse ;  /* 0x0000000804127c19 */ /* 0x100fe40008001205 */
[----:B------:R-:W-:Y:S01]  /*79f0*/  SHF.R.U32.HI R5, RZ, UR8, R5 ;  /* 0x00000008ff057c19 */ /* 0x000fe20008011605 */
[----:B------:R-:W-:Y:S01]  /*7a00*/  FMUL R10, R10, UR9 ;  /* 0x000000090a0a7c20 */ /* 0x000fe20008400000 */
[----:B------:R-:W-:-:S02]  /*7a10*/  ULDC UR8, c[0x0][0x708] ;  /* 0x0001c20000087ab9 */ /* 0x000fc40000000800 */
[--C-:B------:R-:W-:Y:S01]  /*7a20*/  SHF.R.U64 R20, R18, UR8, R5.reuse ;  /* 0x0000000812147c19 */ /* 0x100fe20008001205 */
[----:B------:R0:W1:Y:S01]  /*7a30*/  F2I.U32.TRUNC.NTZ R22, R10 ;  /* 0x0000000a00167305 */ /* 0x000062000020f000 */
[----:B------:R-:W-:Y:S01]  /*7a40*/  SHF.R.U32.HI R5, RZ, UR8, R5 ;  /* 0x00000008ff057c19 */ /* 0x000fe20008011605 */
[----:B------:R-:W-:-:S03]  /*7a50*/  ULDC UR8, c[0x0][0x758] ;  /* 0x0001d60000087ab9 */ /* 0x000fc60000000800 */
[--C-:B------:R-:W-:Y:S02]  /*7a60*/  SHF.R.U64 R19, R20, UR8, R5.reuse ;  /* 0x0000000814137c19 */ /* 0x100fe40008001205 */
[----:B------:R-:W-:-:S03]  /*7a70*/  SHF.R.U32.HI R23, RZ, UR8, R5 ;  /* 0x00000008ff177c19 */ /* 0x000fc60008011605 */
[----:B------:R-:W-:Y:S02]  /*7a80*/  IMAD.MOV.U32 R4, RZ, RZ, R19 ;  /* 0x000000ffff047224 */ /* 0x000fe400078e0013 */
[----:B------:R-:W-:Y:S01]  /*7a90*/  IMAD.MOV.U32 R5, RZ, RZ, R23 ;  /* 0x000000ffff057224 */ /* 0x000fe200078e0017 */
[----:B0-----:R-:W-:Y:S06]  /*7aa0*/  @!P1 BRA `(.L_x_169) ;  /* 0x0000000000289947 */ /* 0x001fec0003800000 */
        /* <DEDUP_REMOVED lines=10> */
.L_x_169:
[----:B------:R-:W-:Y:S01]  /*7b50*/  ULDC UR8, c[0x0][0x748] ;  /* 0x0001d20000087ab9 */ /* 0x000fe20000000800 */
[----:B-1----:R-:W-:Y:S01]  /*7b60*/  IMAD.MOV R22, RZ, RZ, -R22 ;  /* 0x000000ffff167224 */ /* 0x002fe200078e0a16 */
[----:B------:R-:W-:Y:S01]  /*7b70*/  SHF.R.U64 R5, R4, UR8, R5 ;  /* 0x0000000804057c19 */ /* 0x000fe20008001205 */
[----:B------:R-:W-:Y:S01]  /*7b80*/  ULDC UR8, c[0x0][0x738] ;  /* 0x0001ce0000087ab9 */ /* 0x000fe20000000800 */
[----:B------:R-:W-:Y:S01]  /*7b90*/  LOP3.LUT R4, R20, UR7, RZ, 0xc0, !PT ;  /* 0x0000000714047c12 */ /* 0x000fe2000f8ec0ff */
[----:B--2---:R-:W-:Y:S01]  /*7ba0*/  @P4 IMAD R17, R21, R22, R0 ;  /* 0x0000001615114224 */ /* 0x004fe200078e0200 */
[----:B------:R-:W-:Y:S01]  /*7bb0*/  LOP3.LUT R18, R18, UR4, RZ, 0xc0, !PT ;  /* 0x0000000412127c12 */ /* 0x000fe2000f8ec0ff */
[----:B------:R-:W-:Y:S01]  /*7bc0*/  IMAD.MOV R0, RZ, RZ, -R5 ;  /* 0x000000ffff007224 */ /* 0x000fe200078e0a05 */
[----:B------:R-:W-:Y:S01]  /*7bd0*/  ULDC UR9, c[0x0][0x710] ;  /* 0x0001c40000097ab9 */ /* 0x000fe20000000800 */
[----:B------:R-:W-:Y:S02]  /*7be0*/  IMAD R4, R5, UR5, R4 ;  /* 0x0000000505047c24 */ /* 0x000fe4000f8e0204 */
[----:B------:R-:W-:Y:S01]  /*7bf0*/  IMAD R19, R0, UR8, R19 ;  /* 0x0000000800137c24 */ /* 0x000fe2000f8e0213 */
[----:B------:R-:W-:Y:S01]  /*7c00*/  ULDC UR8, c[0x0][0x700] ;  /* 0x0001c00000087ab9 */ /* 0x000fe20000000800 */
[----:B------:R-:W-:-:S02]  /*7c10*/  IMAD R17, R4, UR9, R17 ;  /* 0x0000000904117c24 */ /* 0x000fc4000f8e0211 */
[----:B------:R-:W-:Y:S02]  /*7c20*/  IMAD R0, R19, UR8, R18 ;  /* 0x0000000813007c24 */ /* 0x000fe4000f8e0212 */
[----:B------:R-:W-:-:S03]  /*7c30*/  IMAD.MOV.U32 R10, RZ, RZ, 0x1 ;  /* 0x00000001ff0a7424 */ /* 0x000fc600078e00ff */
[----:B------:R-:W-:Y:S02]  /*7c40*/  SEL R4, R0, R17, !P4 ;  /* 0x0000001100047207 */ /* 0x000fe40006000000 */
[----:B------:R-:W-:Y:S01]  /*7c50*/  SEL R5, R17, R0, !P4 ;  /* 0x0000000011057207 */ /* 0x000fe20006000000 */
[----:B------:R-:W-:-:S07]  /*7c60*/  IMAD.MOV.U32 R0, RZ, RZ, R16 ;  /* 0x000000ffff007224 */ /* 0x000fce00078e0010 */
.L_x_167:
[----:B------:R-:W-:Y:S05]  /*7c70*/  BSYNC B1 ;  /* 0x0000000000017941 */ /* 0x000fea0003800000 */
.L_x_166:
[----:B------:R-:W-:-:S13]  /*7c80*/  LOP3.LUT P1, RZ, R10, 0xff, RZ, 0xc0, !PT ;  /* 0x000000ff0aff7812 */ /* 0x000fda000782c0ff */
[----:B------:R-:W-:Y:S05]  /*7c90*/  @P1 BRA `(.L_x_170) ;  /* 0xfffffff000f01947 */ /* 0x000fea000383ffff */
[----:B------:R-:W-:Y:S05]  /*7ca0*/  BSYNC B0 ;  /* 0x0000000000007941 */ /* 0x000fea0003800000 */
.L_x_158:
[----:B------:R-:W-:-:S03]  /*7cb0*/  UMOV UR8, 0xffffffff ;  /* 0xffffffff00087882 */ /* 0x000fc60000000000 */
[----:B------:R-:W-:Y:S05]  /*7cc0*/  BRA.DIV UR8, `(.L_x_171) ;  /* 0x0000000608587947 */ /* 0x000fea000b800000 */
[----:B------:R-:W-:-:S13]  /*7cd0*/  ELECT P0, URZ, PT ;  /* 0x00000000003f782f */ /* 0x000fda0003800000 */
.L_x_188:
[----:B------:R-:W-:Y:S04]  /*7ce0*/  BSSY B0, `(.L_x_172) ;  /* 0x0000034000007945 */ /* 0x000fe80003800000 */
[----:B------:R-:W-:Y:S05]  /*7cf0*/  @!P0 BRA `(.L_x_173) ;  /* 0x0000000000c88947 */ /* 0x000fea0003800000 */
[----:B------:R-:W-:-:S04]  /*7d00*/  LOP3.LUT R6, R6, 0x2, RZ, 0xfc, !PT ;  /* 0x0000000206067812 */ /* 0x000fc800078efcff */
[----:B------:R-:W-:-:S13]  /*7d10*/  ISETP.NE.AND P0, PT, R6, 0x3, PT ;  /* 0x000000030600780c */ /* 0x000fda0003f05270 */
[----:B------:R-:W-:Y:S05]  /*7d20*/  @!P0 BRA `(.L_x_174) ;  /* 0x0000000000048947 */ /* 0x000fea0003800000 */
[----:B------:R-:W-:Y:S01]  /*7d30*/  BPT.TRAP 0x1 ;  /* 0x000000040000795c */ /* 0x000fe20000300000 */
.L_x_174:
[----:B------:R-:W0:Y:S01]  /*7d40*/  S2R R3, SR_CgaCtaId ;  /* 0x0000000000037919 */ /* 0x000e220000008800 */
[----:B------:R-:W-:-:S04]  /*7d50*/  MOV R0, 0x400 ;  /* 0x0000040000007802 */ /* 0x000fc80000000f00 */
[----:B0-----:R-:W-:Y:S02]  /*7d60*/  LEA R0, R3, R0, 0x18 ;  /* 0x0000000003007211 */ /* 0x001fe400078ec0ff */
[----:B------:R-:W-:-:S03]  /*7d70*/  SHF.L.U32 R3, R7, 0x1f, RZ ;  /* 0x0000001f07037819 */ /* 0x000fc600000006ff */
[----:B------:R-:W-:-:S04]  /*7d80*/  VIADD R0, R0, 0x28 ;  /* 0x0000002800007836 */ /* 0x000fc80000000000 */
[C---:B------:R-:W-:Y:S02]  /*7d90*/  IMAD R6, R15.reuse, 0x8, R0 ;  /* 0x000000080f067824 */ /* 0x040fe400078e0200 */
[----:B------:R-:W-:Y:S02]  /*7da0*/  VIADD R15, R15, 0x1 ;  /* 0x000000010f0f7836 */ /* 0x000fe40000000000 */
[----:B------:R-:W0:Y:S03]  /*7db0*/  SYNCS.PHASECHK.TRANS64.TRYWAIT P0, [R6+URZ], R3 ;  /* 0x00000003060075a7 */ /* 0x000e26000800017f */
[----:B------:R-:W-:-:S04]  /*7dc0*/  ISETP.NE.AND P1, PT, R15, 0x5, PT ;  /* 0x000000050f00780c */ /* 0x000fc80003f25270 */
[----:B------:R-:W-:Y:S02]  /*7dd0*/  SEL R2, RZ, 0x1, P1 ;  /* 0x00000001ff027807 */ /* 0x000fe40000800000 */
[----:B------:R-:W-:Y:S02]  /*7de0*/  SEL R15, R15, RZ, P1 ;  /* 0x000000ff0f0f7207 */ /* 0x000fe40000800000 */
[----:B------:R-:W-:-:S03]  /*7df0*/  LOP3.LUT R8, R7, R2, RZ, 0x3c, !PT ;  /* 0x0000000207087212 */ /* 0x000fc600078e3cff */
[----:B------:R-:W-:Y:S01]  /*7e00*/  IMAD R7, R15, 0x8, R0 ;  /* 0x000000080f077824 */ /* 0x000fe200078e0200 */
[----:B------:R-:W-:Y:S01]  /*7e10*/  SHF.L.U32 R4, R8, 0x1f, RZ ;  /* 0x0000001f08047819 */ /* 0x000fe200000006ff */
[----:B0-----:R-:W-:Y:S06]  /*7e20*/  @!P0 BRA `(.L_x_175) ;  /* 0x0000000400248947 */ /* 0x001fec0003800000 */
.L_x_189:
[----:B------:R-:W1:Y:S01]  /*7e30*/  SYNCS.PHASECHK.TRANS64.TRYWAIT P0, [R7+URZ], R4 ;  /* 0x00000004070075a7 */ /* 0x000e62000800017f */
[----:B------:R-:W-:-:S05]  /*7e40*/  VIADD R2, R15, 0x1 ;  /* 0x000000010f027836 */ /* 0x000fca0000000000 */
[----:B------:R-:W-:-:S04]  /*7e50*/  ISETP.NE.AND P1, PT, R2, 0x5, PT ;  /* 0x000000050200780c */ /* 0x000fc80003f25270 */
[----:B0-----:R-:W-:Y:S02]  /*7e60*/  SEL R3, RZ, 0x1, P1 ;  /* 0x00000001ff037807 */ /* 0x001fe40000800000 */
[----:B------:R-:W-:Y:S02]  /*7e70*/  SEL R9, R2, RZ, P1 ;  /* 0x000000ff02097207 */ /* 0x000fe40000800000 */
[----:B------:R-:W-:-:S03]  /*7e80*/  LOP3.LUT R8, R8, R3, RZ, 0x3c, !PT ;  /* 0x0000000308087212 */ /* 0x000fc600078e3cff */
[----:B------:R-:W-:Y:S01]  /*7e90*/  IMAD R10, R9, 0x8, R0 ;  /* 0x00000008090a7824 */ /* 0x000fe200078e0200 */
[----:B------:R-:W-:Y:S01]  /*7ea0*/  SHF.L.U32 R5, R8, 0x1f, RZ ;  /* 0x0000001f08057819 */ /* 0x000fe200000006ff */
[----:B-1----:R-:W-:Y:S06]  /*7eb0*/  @!P0 BRA `(.L_x_176) ;  /* 0x0000000400148947 */ /* 0x002fec0003800000 */
.L_x_190:
[----:B------:R-:W1:Y:S01]  /*7ec0*/  SYNCS.PHASECHK.TRANS64.TRYWAIT P0, [R10+URZ], R5 ;  /* 0x000000050a0075a7 */ /* 0x000e62000800017f */
[----:B------:R-:W-:-:S05]  /*7ed0*/  VIADD R2, R9, 0x1 ;  /* 0x0000000109027836 */ /* 0x000fca0000000000 */
[----:B------:R-:W-:-:S04]  /*7ee0*/  ISETP.NE.AND P1, PT, R2, 0x5, PT ;  /* 0x000000050200780c */ /* 0x000fc80003f25270 */
[----:B------:R-:W-:Y:S02]  /*7ef0*/  SEL R3, RZ, 0x1, P1 ;  /* 0x00000001ff037807 */ /* 0x000fe40000800000 */
[----:B0-----:R-:W-:Y:S02]  /*7f00*/  SEL R7, R2, RZ, P1 ;  /* 0x000000ff02077207 */ /* 0x001fe40000800000 */
[----:B------:R-:W-:-:S03]  /*7f10*/  LOP3.LUT R9, R8, R3, RZ, 0x3c, !PT ;  /* 0x0000000308097212 */ /* 0x000fc600078e3cff */
[----:B------:R-:W-:Y:S01]  /*7f20*/  IMAD R11, R7, 0x8, R0 ;  /* 0x00000008070b7824 */ /* 0x000fe200078e0200 */
[----:B------:R-:W-:Y:S01]  /*7f30*/  SHF.L.U32 R6, R9, 0x1f, RZ ;  /* 0x0000001f09067819 */ /* 0x000fe200000006ff */
[----:B-1----:R-:W-:Y:S06]  /*7f40*/  @!P0 BRA `(.L_x_177) ;  /* 0x0000000400048947 */ /* 0x002fec0003800000 */
.L_x_191:
[----:B------:R-:W1:Y:S01]  /*7f50*/  SYNCS.PHASECHK.TRANS64.TRYWAIT P0, [R11+URZ], R6 ;  /* 0x000000060b0075a7 */ /* 0x000e62000800017f */
[----:B------:R-:W-:-:S05]  /*7f60*/  VIADD R2, R7, 0x1 ;  /* 0x0000000107027836 */ /* 0x000fca0000000000 */
[----:B------:R-:W-:-:S04]  /*7f70*/  ISETP.NE.AND P1, PT, R2, 0x5, PT ;  /* 0x000000050200780c */ /* 0x000fc80003f25270 */
[----:B------:R-:W-:Y:S02]  /*7f80*/  SEL R4, RZ, 0x1, P1 ;  /* 0x00000001ff047807 */ /* 0x000fe40000800000 */
[----:B------:R-:W-:Y:S02]  /*7f90*/  SEL R3, R2, RZ, P1 ;  /* 0x000000ff02037207 */ /* 0x000fe40000800000 */
[----:B------:R-:W-:Y:S01]  /*7fa0*/  LOP3.LUT R4, R9, R4, RZ, 0x3c, !PT ;  /* 0x0000000409047212 */ /* 0x000fe200078e3cff */
[----:B-1----:R-:W-:Y:S06]  /*7fb0*/  @!P0 BRA `(.L_x_178) ;  /* 0x0000000000fc8947 */ /* 0x002fec0003800000 */
.L_x_192:
[----:B------:R-:W-:Y:S01]  /*7fc0*/  IMAD R3, R3, 0x8, R0 ;  /* 0x0000000803037824 */ /* 0x000fe200078e0200 */
[----:B------:R-:W-:-:S07]  /*7fd0*/  SHF.L.U32 R0, R4, 0x1f, RZ ;  /* 0x0000001f04007819 */ /* 0x000fce00000006ff */
.L_x_179:
[----:B--2---:R2:W3:Y:S02]  /*7fe0*/  SYNCS.PHASECHK.TRANS64.TRYWAIT P0, [R3+URZ], R0 ;  /* 0x00000000030075a7 */ /* 0x0044e4000800017f */
[----:B---3--:R-:W-:Y:S05]  /*7ff0*/  @!P0 NANOSLEEP.SYNCS 0x989680 ;  /* 0x009896800000895d */ /* 0x008fea0003900000 */
[----:B------:R-:W3:Y:S02]  /*8000*/  @!P0 SYNCS.PHASECHK.TRANS64 P0, [R3+URZ], R0 ;  /* 0x00000000030085a7 */ /* 0x000ee4000800007f */
[----:B---3--:R-:W-:Y:S05]  /*8010*/  @!P0 BRA `(.L_x_179) ;  /* 0xfffffffc00f08947 */ /* 0x008fea000383ffff */
.L_x_173:
[----:B------:R-:W-:Y:S05]  /*8020*/  BSYNC B0 ;  /* 0x0000000000007941 */ /* 0x000fea0003800000 */
.L_x_172:
[----:B------:R-:W-:Y:S05]  /*8030*/  EXIT ;  /* 0x000000000000794d */ /* 0x000fea0003800000 */
.L_x_15:
[----:B0-----:R-:W-:-:S04]  /*8040*/  IMAD.U32 R25, RZ, RZ, UR16 ;  /* 0x00000010ff197e24 */ /* 0x001fc8000f8e00ff */
[----:B------:R0:W1:Y:S03]  /*8050*/  SYNCS.PHASECHK.TRANS64.TRYWAIT P0, [R25+URZ+-0x8], R24 ;  /* 0xfffff818190075a7 */ /* 0x000066000800017f */
[----:B-1----:R-:W-:Y:S05]  /*8060*/  @!P0 NANOSLEEP.SYNCS 0x989680 ;  /* 0x009896800000895d */ /* 0x002fea0003900000 */
[----:B------:R-:W1:Y:S02]  /*8070*/  @!P0 SYNCS.PHASECHK.TRANS64 P0, [R25+URZ+-0x8], R24 ;  /* 0xfffff818190085a7 */ /* 0x000e64000800007f */
[----:B-1----:R-:W-:Y:S05]  /*8080*/  @!P0 BRA `(.L_x_15) ;  /* 0xfffffffc00ec8947 */ /* 0x002fea000383ffff */
[----:B------:R-:W-:Y:S05]  /*8090*/  BRA `(.L_x_180) ;  /* 0xffffff9400687947 */ /* 0x000fea000383ffff */
.L_x_20:
[----:B-1----:R-:W-:-:S04]  /*80a0*/  IMAD.U32 R90, RZ, RZ, UR8 ;  /* 0x00000008ff5a7e24 */ /* 0x002fc8000f8e00ff */
[----:B------:R1:W2:Y:S03]  /*80b0*/  SYNCS.PHASECHK.TRANS64.TRYWAIT P0, [R90+URZ], R89 ;  /* 0x000000595a0075a7 */ /* 0x0002a6000800017f */
[----:B--2---:R-:W-:Y:S05]  /*80c0*/  @!P0 NANOSLEEP.SYNCS 0x989680 ;  /* 0x009896800000895d */ /* 0x004fea0003900000 */
[----:B------:R-:W2:Y:S02]  /*80d0*/  @!P0 SYNCS.PHASECHK.TRANS64 P0, [R90+URZ], R89 ;  /* 0x000000595a0085a7 */ /* 0x000ea4000800007f */
[----:B--2---:R-:W-:Y:S05]  /*80e0*/  @!P0 BRA `(.L_x_20) ;  /* 0xfffffffc00ec8947 */ /* 0x004fea000383ffff */
[----:B------:R-:W-:Y:S05]  /*80f0*/  BRA `(.L_x_19) ;  /* 0xffffff98001c7947 */ /* 0x000fea000383ffff */
.L_x_24:
[----:B0-----:R-:W-:-:S04]  /*8100*/  IMAD.U32 R89, RZ, RZ, UR16 ;  /* 0x00000010ff597e24 */ /* 0x001fc8000f8e00ff */
[----:B------:R0:W1:Y:S03]  /*8110*/  SYNCS.PHASECHK.TRANS64.TRYWAIT P0, [R89+URZ+0x8], R88 ;  /* 0x00000858590075a7 */ /* 0x000066000800017f */
[----:B-1----:R-:W-:Y:S05]  /*8120*/  @!P0 NANOSLEEP.SYNCS 0x989680 ;  /* 0x009896800000895d */ /* 0x002fea0003900000 */
[----:B------:R-:W1:Y:S02]  /*8130*/  @!P0 SYNCS.PHASECHK.TRANS64 P0, [R89+URZ+0x8], R88 ;  /* 0x00000858590085a7 */ /* 0x000e64000800007f */
[----:B-1----:R-:W-:Y:S05]  /*8140*/  @!P0 BRA `(.L_x_24) ;  /* 0xfffffffc00ec8947 */ /* 0x002fea000383ffff */
[----:B------:R-:W-:Y:S05]  /*8150*/  BRA `(.L_x_181) ;  /* 0xffffff9c001c7947 */ /* 0x000fea000383ffff */
.L_x_159:
[----:B------:R-:W-:Y:S01]  /*8160*/  BSSY B1, `(.L_x_182) ;  /* 0x0000006000017945 */ /* 0x000fe20003800000 */
[----:B------:R-:W-:-:S07]  /*8170*/  IMAD.MOV.U32 R10, RZ, RZ, -0x1 ;  /* 0xffffffffff0a7424 */ /* 0x000fce00078e00ff */
[----:B------:R-:W-:Y:S05]  /*8180*/  WARPSYNC.COLLECTIVE R10, `(.L_x_183) ;  /* 0x000000000a0c7348 */ /* 0x000fea0003c00000 */
[----:B------:R-:W-:Y:S02]  /*8190*/  ELECT P1, UR62, PT ;  /* 0x00000000003e782f */ /* 0x000fe40003820000 */
[----:B------:R-:W-:Y:S01]  /*81a0*/  MOV R10, UR62 ;  /* 0x0000003e000a7c02 */ /* 0x000fe20008000f00 */
[----:B------:R-:W-:Y:S10]  /*81b0*/  ENDCOLLECTIVE ;  /* 0x000000000000791b */ /* 0x000ff40003800000 */
.L_x_183:
[----:B------:R-:W-:Y:S05]  /*81c0*/  BSYNC B1 ;  /* 0x0000000000017941 */ /* 0x000fea0003800000 */
.L_x_182:
[----:B------:R-:W-:Y:S05]  /*81d0*/  BRA `(.L_x_184) ;  /* 0xffffffec00ac7947 */ /* 0x000fea000383ffff */
.L_x_162:
[----:B-1----:R1:W2:Y:S02]  /*81e0*/  SYNCS.PHASECHK.TRANS64.TRYWAIT P1, [R18+URZ+0x28], R11 ;  /* 0x0000280b120075a7 */ /* 0x0022a4000802017f */
[----:B--2---:R-:W-:Y:S05]  /*81f0*/  @!P1 NANOSLEEP.SYNCS 0x989680 ;  /* 0x009896800000995d */ /* 0x004fea0003900000 */
[----:B------:R-:W2:Y:S02]  /*8200*/  @!P1 SYNCS.PHASECHK.TRANS64 P1, [R18+URZ+0x28], R11 ;  /* 0x0000280b120095a7 */ /* 0x000ea4000802007f */
[----:B--2---:R-:W-:Y:S05]  /*8210*/  @!P1 BRA `(.L_x_162) ;  /* 0xfffffffc00f09947 */ /* 0x004fea000383ffff */
[----:B------:R-:W-:Y:S05]  /*8220*/  BRA `(.L_x_185) ;  /* 0xffffffec00e87947 */ /* 0x000fea000383ffff */
.L_x_171:
[----:B------:R-:W-:Y:S01]  /*8230*/  BSSY B0, `(.L_x_186) ;  /* 0x0000006000007945 */ /* 0x000fe20003800000 */
[----:B------:R-:W-:-:S07]  /*8240*/  IMAD.MOV.U32 R10, RZ, RZ, -0x1 ;  /* 0xffffffffff0a7424 */ /* 0x000fce00078e00ff */
[----:B------:R-:W-:Y:S05]  /*8250*/  WARPSYNC.COLLECTIVE R10, `(.L_x_187) ;  /* 0x000000000a0c7348 */ /* 0x000fea0003c00000 */
[----:B------:R-:W-:Y:S02]  /*8260*/  ELECT P1, UR62, PT ;  /* 0x00000000003e782f */ /* 0x000fe40003820000 */
[----:B------:R-:W-:Y:S01]  /*8270*/  MOV R10, UR62 ;  /* 0x0000003e000a7c02 */ /* 0x000fe20008000f00 */
[----:B------:R-:W-:Y:S10]  /*8280*/  ENDCOLLECTIVE ;  /* 0x000000000000791b */ /* 0x000ff40003800000 */
.L_x_187:
[----:B------:R-:W-:Y:S05]  /*8290*/  BSYNC B0 ;  /* 0x0000000000007941 */ /* 0x000fea0003800000 */
.L_x_186:
[----:B------:R-:W-:Y:S01]  /*82a0*/  PLOP3.LUT P0, PT, P1, PT, PT, 0x80, 0x0 ;  /* 0x000000000000781c */ /* 0x000fe20000f0f070 */
[----:B------:R-:W-:-:S12]  /*82b0*/  BRA `(.L_x_188) ;  /* 0xfffffff800887947 */ /* 0x000fd8000383ffff */
.L_x_175:
[----:B0-----:R0:W1:Y:S02]  /*82c0*/  SYNCS.PHASECHK.TRANS64.TRYWAIT P0, [R6+URZ], R3 ;  /* 0x00000003060075a7 */ /* 0x001064000800017f */
[----:B-1----:R-:W-:Y:S05]  /*82d0*/  @!P0 NANOSLEEP.SYNCS 0x989680 ;  /* 0x009896800000895d */ /* 0x002fea0003900000 */
[----:B------:R-:W1:Y:S02]  /*82e0*/  @!P0 SYNCS.PHASECHK.TRANS64 P0, [R6+URZ], R3 ;  /* 0x00000003060085a7 */ /* 0x000e64000800007f */
[----:B-1----:R-:W-:Y:S05]  /*82f0*/  @!P0 BRA `(.L_x_175) ;  /* 0xfffffffc00f08947 */ /* 0x002fea000383ffff */
[----:B------:R-:W-:Y:S05]  /*8300*/  BRA `(.L_x_189) ;  /* 0xfffffff800c87947 */ /* 0x000fea000383ffff */
.L_x_176:
[----:B0-----:R0:W1:Y:S02]  /*8310*/  SYNCS.PHASECHK.TRANS64.TRYWAIT P0, [R7+URZ], R4 ;  /* 0x00000004070075a7 */ /* 0x001064000800017f */
[----:B-1----:R-:W-:Y:S05]  /*8320*/  @!P0 NANOSLEEP.SYNCS 0x989680 ;  /* 0x009896800000895d */ /* 0x002fea0003900000 */
[----:B------:R-:W1:Y:S02]  /*8330*/  @!P0 SYNCS.PHASECHK.TRANS64 P0, [R7+URZ], R4 ;  /* 0x00000004070085a7 */ /* 0x000e64000800007f */
[----:B-1----:R-:W-:Y:S05]  /*8340*/  @!P0 BRA `(.L_x_176) ;  /* 0xfffffffc00f08947 */ /* 0x002fea000383ffff */
[----:B------:R-:W-:Y:S05]  /*8350*/  BRA `(.L_x_190) ;  /* 0xfffffff800d87947 */ /* 0x000fea000383ffff */
.L_x_177:
[----:B0-----:R0:W1:Y:S02]  /*8360*/  SYNCS.PHASECHK.TRANS64.TRYWAIT P0, [R10+URZ], R5 ;  /* 0x000000050a0075a7 */ /* 0x001064000800017f */
[----:B-1----:R-:W-:Y:S05]  /*8370*/  @!P0 NANOSLEEP.SYNCS 0x989680 ;  /* 0x009896800000895d */ /* 0x002fea0003900000 */
[----:B------:R-:W1:Y:S02]  /*8380*/  @!P0 SYNCS.PHASECHK.TRANS64 P0, [R10+URZ], R5 ;  /* 0x000000050a0085a7 */ /* 0x000e64000800007f */
[----:B-1----:R-:W-:Y:S05]  /*8390*/  @!P0 BRA `(.L_x_177) ;  /* 0xfffffffc00f08947 */ /* 0x002fea000383ffff */
[----:B------:R-:W-:Y:S05]  /*83a0*/  BRA `(.L_x_191) ;  /* 0xfffffff800e87947 */ /* 0x000fea000383ffff */
.L_x_178:
[----:B-1----:R1:W2:Y:S02]  /*83b0*/  SYNCS.PHASECHK.TRANS64.TRYWAIT P0, [R11+URZ], R6 ;  /* 0x000000060b0075a7 */ /* 0x0022a4000800017f */
[----:B--2---:R-:W-:Y:S05]  /*83c0*/  @!P0 NANOSLEEP.SYNCS 0x989680 ;  /* 0x009896800000895d */ /* 0x004fea0003900000 */
[----:B------:R-:W2:Y:S02]  /*83d0*/  @!P0 SYNCS.PHASECHK.TRANS64 P0, [R11+URZ], R6 ;  /* 0x000000060b0085a7 */ /* 0x000ea4000800007f */
[----:B--2---:R-:W-:Y:S05]  /*83e0*/  @!P0 BRA `(.L_x_178) ;  /* 0xfffffffc00f08947 */ /* 0x004fea000383ffff */
[----:B------:R-:W-:Y:S05]  /*83f0*/  BRA `(.L_x_192) ;  /* 0xfffffff800f07947 */ /* 0x000fea000383ffff */
.L_x_193:
[----:B------:R-:W-:-:S00]  /*8400*/  BRA `(.L_x_193) ;  /* 0xfffffffc00fc7947 */ /* 0x000fc0000383ffff */
[----:B------:R-:W-:-:S00]  /*8410*/  NOP ;  /* 0x0000000000007918 */ /* 0x000fc00000000000 */
        /* <DEDUP_REMOVED lines=14> */
.L_x_194:


//--------------------- .nv.shared._ZN7cutlass13device_kernelINS_4gemm6kernel13GemmUniversalIN4cute5tupleIJiiiiEEENS1_10collective13CollectiveMmaINS1_40MainloopSm90TmaGmmaWarpSpecializedSparseILi5ENS5_IJNS4_1CILi1EEESB_SB_EEENS1_32KernelTmaWarpSpecializedPingpongEEENS5_IJNSA_ILi64EEENSA_ILi128EEESG_EEENS_10bfloat16_tENS5_IJNS4_6LayoutINS5_IJiNS5_IJNSA_ILi2EEEiEEEiEEENS5_IJlNS5_IJSB_SK_EEElEEEEENSJ_INS5_IJNS5_IJNS5_IJNSA_ILi8EEESK_NSA_ILi4EEEEEEiEEENS5_IJNS5_IJNSA_ILi16EEESK_SR_EEEiEEEiEEENS5_IJNS5_IJNS5_IJSG_SU_NSA_ILi2048EEEEEENSA_ILi8192EEEEEENS5_IJNS5_IJSB_NSA_ILi1024EEENSA_ILi32EEEEEElEEElEEEEEEEESI_NS5_IJlSB_lEEENS4_8TiledMMAINS4_8MMA_AtomIJNS4_4SM904GMMA6SPARSE29GMMA_64x128x32_F32BF16BF16_SSILNS1D_5MajorE0ELS1G_0ELNS1D_7ScaleInE1ELS1H_1ELNS1D_9SparseSelE0EEEEEENSJ_ISC_NS5_IJNSA_ILi0EEES1L_S1L_EEEEENS5_IJNS4_10UnderscoreES1O_S1O_EEEEENS4_13SM90_TMA_LOADENS4_14ComposedLayoutINS4_7SwizzleILi3ELi4ELi3EEENS4_25smem_sparse_ptr_flag_bitsILi2ELi16EEENSJ_INS5_IJNS5_IJSB_SQ_EEENS5_IJSK_SF_EEEEEENS5_IJNS5_IJS1L_SG_EEESN_EEEEEEEvNS4_8identityES1R_NS1S_IS1U_NS4_18smem_ptr_flag_bitsILi16EEENSJ_INS5_IJSQ_SF_EEENS5_IJSF_SB_EEEEEEEvS24_EENS_8epilogue10collective6detail29Sm90TmaWarpSpecializedAdapterINS2D_15DefaultEpilogueIfNS5_IJSB_llEEES2H_NS2C_6thread17LinearCombinationIfLi1EffLNS2I_9ScaleType4KindE0ELNS_15FloatRoundStyleE2EfEENS1_15EpilogueDefaultEEEEEvvEEEEvNT_6ParamsE --------------------------
	.section	.nv.shared._ZN7cutlass13device_kernelINS_4gemm6kernel13GemmUniversalIN4cute5tupleIJiiiiEEENS1_10collective13CollectiveMmaINS1_40MainloopSm90TmaGmmaWarpSpecializedSparseILi5ENS5_IJNS4_1CILi1EEESB_SB_EEENS1_32KernelTmaWarpSpecializedPingpongEEENS5_IJNSA_ILi64EEENSA_ILi128EEESG_EEENS_10bfloat16_tENS5_IJNS4_6LayoutINS5_IJiNS5_IJNSA_ILi2EEEiEEEiEEENS5_IJlNS5_IJSB_SK_EEElEEEEENSJ_INS5_IJNS5_IJNS5_IJNSA_ILi8EEESK_NSA_ILi4EEEEEEiEEENS5_IJNS5_IJNSA_ILi16EEESK_SR_EEEiEEEiEEENS5_IJNS5_IJNS5_IJSG_SU_NSA_ILi2048EEEEEENSA_ILi8192EEEEEENS5_IJNS5_IJSB_NSA_ILi1024EEENSA_ILi32EEEEEElEEElEEEEEEEESI_NS5_IJlSB_lEEENS4_8TiledMMAINS4_8MMA_AtomIJNS4_4SM904GMMA6SPARSE29GMMA_64x128x32_F32BF16BF16_SSILNS1D_5MajorE0ELS1G_0ELNS1D_7ScaleInE1ELS1H_1ELNS1D_9SparseSelE0EEEEEENSJ_ISC_NS5_IJNSA_ILi0EEES1L_S1L_EEEEENS5_IJNS4_10UnderscoreES1O_S1O_EEEEENS4_13SM90_TMA_LOADENS4_14ComposedLayoutINS4_7SwizzleILi3ELi4ELi3EEENS4_25smem_sparse_ptr_flag_bitsILi2ELi16EEENSJ_INS5_IJNS5_IJSB_SQ_EEENS5_IJSK_SF_EEEEEENS5_IJNS5_IJS1L_SG_EEESN_EEEEEEEvNS4_8identityES1R_NS1S_IS1U_NS4_18smem_ptr_flag_bitsILi16EEENSJ_INS5_IJSQ_SF_EEENS5_IJSF_SB_EEEEEEEvS24_EENS_8epilogue10collective6detail29Sm90TmaWarpSpecializedAdapterINS2D_15DefaultEpilogueIfNS5_IJSB_llEEES2H_NS2C_6thread17LinearCombinationIfLi1EffLNS2I_9ScaleType4KindE0ELNS_15FloatRoundStyleE2EfEENS1_15EpilogueDefaultEEEEEvvEEEEvNT_6ParamsE,"aw",@nobits
	.sectionflags	@""
	.align	16
	.zero		1024


//--------------------- .nv.shared.reserved.0     --------------------------
	.section	.nv.shared.reserved.0,"aw",@nobits
	.weak		__nv_reservedSMEM_offset_0_alias
	.size		__nv_reservedSMEM_offset_0_alias, 0, 0
	.other		__nv_reservedSMEM_offset_0_alias,@"STO_CUDA_RESERVED_SHARED STV_DEFAULT"
__nv_reservedSMEM_offset_0_alias:
	.zero		0


//--------------------- .nv.global                --------------------------
	.section	.nv.global,"aw",@nobits
.nv.global:
	.type		_ZN39_INTERNAL_bbe34885_4_k_cu_ec98b208_39354cute1_E,@object
	.size		_ZN39_INTERNAL_bbe34885_4_k_cu_ec98b208_39354cute1_E,(_ZN39_INTERNAL_bbe34885_4_k_cu_ec98b208_39354cuda3std3__45__cpo6cbeginE - _ZN39_INTERNAL_bbe34885_4_k_cu_ec98b208_39354cute1_E)
_ZN39_INTERNAL_bbe34885_4_k_cu_ec98b208_39354cute1_E:
	.zero		1
	.type		_ZN39_INTERNAL_bbe34885_4_k_cu_ec98b208_39354cuda3std3__45__cpo6cbeginE,@object
	.size		_ZN39_INTERNAL_bbe34885_4_k_cu_ec98b208_39354cuda3std3__45__cpo6cbeginE,(_ZN39_INTERNAL_bbe34885_4_k_cu_ec98b208_39354cuda3std3__48in_placeE - _ZN39_INTERNAL_bbe34885_4_k_cu_ec98b208_39354cuda3std3__45__cpo6cbeginE)
_ZN39_INTERNAL_bbe34885_4_k_cu_ec98b208_39354cuda3std3__45__cpo6cbeginE:
	.zero		1
	.type		_ZN39_INTERNAL_bbe34885_4_k_cu_ec98b208_39354cuda3std3__48in_placeE,@object
	.size		_ZN39_INTERNAL_bbe34885_4_k_cu_ec98b208_39354cuda3std3__48in_placeE,(_ZN39_INTERNAL_bbe34885_4_k_cu_ec98b208_39354cuda3std6ranges3__45__cpo9iter_moveE - _ZN39_INTERNAL_bbe34885_4_k_cu_ec98b208_39354cuda3std3__48in_placeE)
_ZN39_INTERNAL_bbe34885_4_k_cu_ec98b208_39354cuda3std3__48in_placeE:
	.zero		1
	.type		_ZN39_INTERNAL_bbe34885_4_k_cu_ec98b208_39354cuda3std6ranges3__45__cpo9iter_moveE,@object
	.size		_ZN39_INTERNAL_bbe34885_4_k_cu_ec98b208_39354cuda3std6ranges3__45__cpo9iter_moveE,(_ZN39_INTERNAL_bbe34885_4_k_cu_ec98b208_39354cuda3std3__45__cpo5beginE - _ZN39_INTERNAL_bbe34885_4_k_cu_ec98b208_39354cuda3std6ranges3__45__cpo9iter_moveE)
_ZN39_INTERNAL_bbe34885_4_k_cu_ec98b208_39354cuda3std6ranges3__45__cpo9iter_moveE:
	.zero		1
	.type		_ZN39_INTERNAL_bbe34885_4_k_cu_ec98b208_39354cuda3std3__45__cpo5beginE,@object
	.size		_ZN39_INTERNAL_bbe34885_4_k_cu_ec98b208_39354cuda3std3__45__cpo5beginE,(_ZN39_INTERNAL_bbe34885_4_k_cu_ec98b208_39354cuda3std3__441_GLOBAL__N__bbe34885_4_k_cu_ec98b208_39356ignoreE - _ZN39_INTERNAL_bbe34885_4_k_cu_ec98b208_39354cuda3std3__45__cpo5beginE)
_ZN39_INTERNAL_bbe34885_4_k_cu_ec98b208_39354cuda3std3__45__cpo5beginE:
	.zero		1
	.type		_ZN39_INTERNAL_bbe34885_4_k_cu_ec98b208_39354cuda3std3__441_GLOBAL__N__bbe34885_4_k_cu_ec98b208_39356ignoreE,@object
	.size		_ZN39_INTERNAL_bbe34885_4_k_cu_ec98b208_39354cuda3std3__441_GLOBAL__N__bbe34885_4_k_cu_ec98b208_39356ignoreE,(_ZN39_INTERNAL_bbe34885_4_k_cu_ec98b208_39354cute7productE - _ZN39_INTERNAL_bbe34885_4_k_cu_ec98b208_39354cuda3std3__441_GLOBAL__N__bbe34885_4_k_cu_ec98b208_39356ignoreE)
_ZN39_INTERNAL_bbe34885_4_k_cu_ec98b208_39354cuda3std3__441_GLOBAL__N__bbe34885_4_k_cu_ec98b208_39356ignoreE:
	.zero		1
	.type		_ZN39_INTERNAL_bbe34885_4_k_cu_ec98b208_39354cute7productE,@object
	.size		_ZN39_INTERNAL_bbe34885_4_k_cu_ec98b208_39354cute7productE,(_ZN39_INTERNAL_bbe34885_4_k_cu_ec98b208_39354cuda3std3__45__cpo3endE - _ZN39_INTERNAL_bbe34885_4_k_cu_ec98b208_39354cute7productE)
_ZN39_INTERNAL_bbe34885_4_k_cu_ec98b208_39354cute7productE:
	.zero		1
	.type		_ZN39_INTERNAL_bbe34885_4_k_cu_ec98b208_39354cuda3std3__45__cpo3endE,@object
	.size		_ZN39_INTERNAL_bbe34885_4_k_cu_ec98b208_39354cuda3std3__45__cpo3endE,(_ZN39_INTERNAL_bbe34885_4_k_cu_ec98b208_39354cuda3std3__419piecewise_constructE - _ZN39_INTERNAL_bbe34885_4_k_cu_ec98b208_39354cuda3std3__45__cpo3endE)
_ZN39_INTERNAL_bbe34885_4_k_cu_ec98b208_39354cuda3std3__45__cpo3endE:
	.zero		1
	.type		_ZN39_INTERNAL_bbe34885_4_k_cu_ec98b208_39354cuda3std3__419piecewise_constructE,@object
	.size		_ZN39_INTERNAL_bbe34885_4_k_cu_ec98b208_39354cuda3std3__419piecewise_constructE,(_ZN39_INTERNAL_bbe34885_4_k_cu_ec98b208_39354cuda3std3__45__cpo4cendE - _ZN39_INTERNAL_bbe34885_4_k_cu_ec98b208_39354cuda3std3__419piecewise_constructE)
_ZN39_INTERNAL_bbe34885_4_k_cu_ec98b208_39354cuda3std3__419piecewise_constructE:
	.zero		1
	.type		_ZN39_INTERNAL_bbe34885_4_k_cu_ec98b208_39354cuda3std3__45__cpo4cendE,@object
	.size		_ZN39_INTERNAL_bbe34885_4_k_cu_ec98b208_39354cuda3std3__45__cpo4cendE,(_ZN39_INTERNAL_bbe34885_4_k_cu_ec98b208_39354cuda3std6ranges3__45__cpo4swapE - _ZN39_INTERNAL_bbe34885_4_k_cu_ec98b208_39354cuda3std3__45__cpo4cendE)
_ZN39_INTERNAL_bbe34885_4_k_cu_ec98b208_39354cuda3std3__45__cpo4cendE:
	.zero		1
	.type		_ZN39_INTERNAL_bbe34885_4_k_cu_ec98b208_39354cuda3std6ranges3__45__cpo4swapE,@object
	.size		_ZN39_INTERNAL_bbe34885_4_k_cu_ec98b208_39354cuda3std6ranges3__45__cpo4swapE,(.L_7 - _ZN39_INTERNAL_bbe34885_4_k_cu_ec98b208_39354cuda3std6ranges3__45__cpo4swapE)
_ZN39_INTERNAL_bbe34885_4_k_cu_ec98b208_39354cuda3std6ranges3__45__cpo4swapE:
	.zero		1
.L_7:


//--------------------- .nv.constant0._ZN7cutlass13device_kernelINS_4gemm6kernel13GemmUniversalIN4cute5tupleIJiiiiEEENS1_10collective13CollectiveMmaINS1_40MainloopSm90TmaGmmaWarpSpecializedSparseILi5ENS5_IJNS4_1CILi1EEESB_SB_EEENS1_32KernelTmaWarpSpecializedPingpongEEENS5_IJNSA_ILi64EEENSA_ILi128EEESG_EEENS_10bfloat16_tENS5_IJNS4_6LayoutINS5_IJiNS5_IJNSA_ILi2EEEiEEEiEEENS5_IJlNS5_IJSB_SK_EEElEEEEENSJ_INS5_IJNS5_IJNS5_IJNSA_ILi8EEESK_NSA_ILi4EEEEEEiEEENS5_IJNS5_IJNSA_ILi16EEESK_SR_EEEiEEEiEEENS5_IJNS5_IJNS5_IJSG_SU_NSA_ILi2048EEEEEENSA_ILi8192EEEEEENS5_IJNS5_IJSB_NSA_ILi1024EEENSA_ILi32EEEEEElEEElEEEEEEEESI_NS5_IJlSB_lEEENS4_8TiledMMAINS4_8MMA_AtomIJNS4_4SM904GMMA6SPARSE29GMMA_64x128x32_F32BF16BF16_SSILNS1D_5MajorE0ELS1G_0ELNS1D_7ScaleInE1ELS1H_1ELNS1D_9SparseSelE0EEEEEENSJ_ISC_NS5_IJNSA_ILi0EEES1L_S1L_EEEEENS5_IJNS4_10UnderscoreES1O_S1O_EEEEENS4_13SM90_TMA_LOADENS4_14ComposedLayoutINS4_7SwizzleILi3ELi4ELi3EEENS4_25smem_sparse_ptr_flag_bitsILi2ELi16EEENSJ_INS5_IJNS5_IJSB_SQ_EEENS5_IJSK_SF_EEEEEENS5_IJNS5_IJS1L_SG_EEESN_EEEEEEEvNS4_8identityES1R_NS1S_IS1U_NS4_18smem_ptr_flag_bitsILi16EEENSJ_INS5_IJSQ_SF_EEENS5_IJSF_SB_EEEEEEEvS24_EENS_8epilogue10collective6detail29Sm90TmaWarpSpecializedAdapterINS2D_15DefaultEpilogueIfNS5_IJSB_llEEES2H_NS2C_6thread17LinearCombinationIfLi1EffLNS2I_9ScaleType4KindE0ELNS_15FloatRoundStyleE2EfEENS1_15EpilogueDefaultEEEEEvvEEEEvNT_6ParamsE --------------------------
	.section	.nv.constant0._ZN7cutlass13device_kernelINS_4gemm6kernel13GemmUniversalIN4cute5tupleIJiiiiEEENS1_10collective13CollectiveMmaINS1_40MainloopSm90TmaGmmaWarpSpecializedSparseILi5ENS5_IJNS4_1CILi1EEESB_SB_EEENS1_32KernelTmaWarpSpecializedPingpongEEENS5_IJNSA_ILi64EEENSA_ILi128EEESG_EEENS_10bfloat16_tENS5_IJNS4_6LayoutINS5_IJiNS5_IJNSA_ILi2EEEiEEEiEEENS5_IJlNS5_IJSB_SK_EEElEEEEENSJ_INS5_IJNS5_IJNS5_IJNSA_ILi8EEESK_NSA_ILi4EEEEEEiEEENS5_IJNS5_IJNSA_ILi16EEESK_SR_EEEiEEEiEEENS5_IJNS5_IJNS5_IJSG_SU_NSA_ILi2048EEEEEENSA_ILi8192EEEEEENS5_IJNS5_IJSB_NSA_ILi1024EEENSA_ILi32EEEEEElEEElEEEEEEEESI_NS5_IJlSB_lEEENS4_8TiledMMAINS4_8MMA_AtomIJNS4_4SM904GMMA6SPARSE29GMMA_64x128x32_F32BF16BF16_SSILNS1D_5MajorE0ELS1G_0ELNS1D_7ScaleInE1ELS1H_1ELNS1D_9SparseSelE0EEEEEENSJ_ISC_NS5_IJNSA_ILi0EEES1L_S1L_EEEEENS5_IJNS4_10UnderscoreES1O_S1O_EEEEENS4_13SM90_TMA_LOADENS4_14ComposedLayoutINS4_7SwizzleILi3ELi4ELi3EEENS4_25smem_sparse_ptr_flag_bitsILi2ELi16EEENSJ_INS5_IJNS5_IJSB_SQ_EEENS5_IJSK_SF_EEEEEENS5_IJNS5_IJS1L_SG_EEESN_EEEEEEEvNS4_8identityES1R_NS1S_IS1U_NS4_18smem_ptr_flag_bitsILi16EEENSJ_INS5_IJSQ_SF_EEENS5_IJSF_SB_EEEEEEEvS24_EENS_8epilogue10collective6detail29Sm90TmaWarpSpecializedAdapterINS2D_15DefaultEpilogueIfNS5_IJSB_llEEES2H_NS2C_6thread17LinearCombinationIfLi1EffLNS2I_9ScaleType4KindE0ELNS_15FloatRoundStyleE2EfEENS1_15EpilogueDefaultEEEEEvvEEEEvNT_6ParamsE,"a",@progbits
	.sectionflags	@""
	.align	4
.nv.constant0._ZN7cutlass13device_kernelINS_4gemm6kernel13GemmUniversalIN4cute5tupleIJiiiiEEENS1_10collective13CollectiveMmaINS1_40MainloopSm90TmaGmmaWarpSpecializedSparseILi5ENS5_IJNS4_1CILi1EEESB_SB_EEENS1_32KernelTmaWarpSpecializedPingpongEEENS5_IJNSA_ILi64EEENSA_ILi128EEESG_EEENS_10bfloat16_tENS5_IJNS4_6LayoutINS5_IJiNS5_IJNSA_ILi2EEEiEEEiEEENS5_IJlNS5_IJSB_SK_EEElEEEEENSJ_INS5_IJNS5_IJNS5_IJNSA_ILi8EEESK_NSA_ILi4EEEEEEiEEENS5_IJNS5_IJNSA_ILi16EEESK_SR_EEEiEEEiEEENS5_IJNS5_IJNS5_IJSG_SU_NSA_ILi2048EEEEEENSA_ILi8192EEEEEENS5_IJNS5_IJSB_NSA_ILi1024EEENSA_ILi32EEEEEElEEElEEEEEEEESI_NS5_IJlSB_lEEENS4_8TiledMMAINS4_8MMA_AtomIJNS4_4SM904GMMA6SPARSE29GMMA_64x128x32_F32BF16BF16_SSILNS1D_5MajorE0ELS1G_0ELNS1D_7ScaleInE1ELS1H_1ELNS1D_9SparseSelE0EEEEEENSJ_ISC_NS5_IJNSA_ILi0EEES1L_S1L_EEEEENS5_IJNS4_10UnderscoreES1O_S1O_EEEEENS4_13SM90_TMA_LOADENS4_14ComposedLayoutINS4_7SwizzleILi3ELi4ELi3EEENS4_25smem_sparse_ptr_flag_bitsILi2ELi16EEENSJ_INS5_IJNS5_IJSB_SQ_EEENS5_IJSK_SF_EEEEEENS5_IJNS5_IJS1L_SG_EEESN_EEEEEEEvNS4_8identityES1R_NS1S_IS1U_NS4_18smem_ptr_flag_bitsILi16EEENSJ_INS5_IJSQ_SF_EEENS5_IJSF_SB_EEEEEEEvS24_EENS_8epilogue10collective6detail29Sm90TmaWarpSpecializedAdapterINS2D_15DefaultEpilogueIfNS5_IJSB_llEEES2H_NS2C_6thread17LinearCombinationIfLi1EffLNS2I_9ScaleType4KindE0ELNS_15FloatRoundStyleE2EfEENS1_15EpilogueDefaultEEEEEvvEEEEvNT_6ParamsE:
	.zero		1920


//--------------------- SYMBOLS --------------------------

	.type		.nv.reservedSmem.offset0,@object
	.size		.nv.reservedSmem.offset0,0x4
